	.target	sm_90a

	.elftype	@"ET_EXEC"


//--------------------- .note.nv.tkinfo           --------------------------
	.section	.note.nv.tkinfo,"",@"SHT_NOTE"
	.sectionflags	@"SHF_NOTE_NV_TKINFO"
	.tkinfo
        /*0018*/ 	.word	0x00000002
        /*0030*/ 	.string	""
        /*0030*/ 	.string	"ptxas"
        /*0030*/ 	.string	"Cuda compilation tools, release 13.0, V13.0.88"
        /*0030*/ 	.string	"Build cuda_13.0.r13.0/compiler.36424714_0"
        /*0030*/ 	.string	"-v  -suppress-debug-info  -lineinfo  -arch sm_90a "



//--------------------- .note.nv.cuinfo           --------------------------
	.section	.note.nv.cuinfo,"",@"SHT_NOTE"
	.sectionflags	@"SHF_NOTE_NV_CUINFO"
        /*0018*/ 	.short	0x0002
        /*001a*/ 	.short	0x005a
        /*001c*/ 	.short	0x0082
	.zero		2


//--------------------- .nv.info                  --------------------------
	.section	.nv.info,"",@"SHT_CUDA_INFO"
	.align	4


	//----- nvinfo : EIATTR_REGCOUNT
	.align		4
        /*0000*/ 	.byte	0x04, 0x2f
        /*0002*/ 	.short	(.L_1 - .L_0)
	.align		4
.L_0:
        /*0004*/ 	.word	index@(gluon_wgmma)
        /*0008*/ 	.word	0x0000005a


	//----- nvinfo : EIATTR_FRAME_SIZE
	.align		4
.L_1:
        /*000c*/ 	.byte	0x04, 0x11
        /*000e*/ 	.short	(.L_3 - .L_2)
	.align		4
.L_2:
        /*0010*/ 	.word	index@(gluon_wgmma)
        /*0014*/ 	.word	0x00000000


	//----- nvinfo : EIATTR_MIN_STACK_SIZE
	.align		4
.L_3:
        /*0018*/ 	.byte	0x04, 0x12
        /*001a*/ 	.short	(.L_5 - .L_4)
	.align		4
.L_4:
        /*001c*/ 	.word	index@(gluon_wgmma)
        /*0020*/ 	.word	0x00000000
.L_5:


//--------------------- .nv.compat                --------------------------
	.section	.nv.compat,"",@"SHT_CUDA_COMPAT_INFO"
	.align	4
        /*0000*/ 	.byte	0x02, 0x09, 0x01, 0x00, 0x02, 0x02, 0x04, 0x00, 0x02, 0x05, 0x05, 0x00, 0x03, 0x07, 0x01, 0x01
        /*0010*/ 	.byte	0x02, 0x03, 0x03, 0x00, 0x02, 0x06, 0x01, 0x00, 0x04, 0x0b, 0x08, 0x00, 0x00, 0x00, 0x00, 0x00
        /*0020*/ 	.byte	0x00, 0x00, 0x00, 0x00


//--------------------- .nv.info.gluon_wgmma      --------------------------
	.section	.nv.info.gluon_wgmma,"",@"SHT_CUDA_INFO"
	.sectionflags	@""
	.align	4


	//----- nvinfo : EIATTR_CUDA_API_VERSION
	.align		4
        /*0000*/ 	.byte	0x04, 0x37
        /*0002*/ 	.short	(.L_7 - .L_6)
.L_6:
        /*0004*/ 	.word	0x00000082


	//----- nvinfo : EIATTR_KPARAM_INFO
	.align		4
.L_7:
        /*0008*/ 	.byte	0x04, 0x17
        /*000a*/ 	.short	(.L_9 - .L_8)
.L_8:
        /*000c*/ 	.word	0x00000000
        /*0010*/ 	.short	0x000a
        /*0012*/ 	.short	0x0048
        /*0014*/ 	.byte	0x00, 0xf4, 0x21, 0x00


	//----- nvinfo : EIATTR_KPARAM_INFO
	.align		4
.L_9:
        /*0018*/ 	.byte	0x04, 0x17
        /*001a*/ 	.short	(.L_11 - .L_10)
.L_10:
        /*001c*/ 	.word	0x00000000
        /*0020*/ 	.short	0x0009
        /*0022*/ 	.short	0x0040
        /*0024*/ 	.byte	0x00, 0xf4, 0x21, 0x00


	//----- nvinfo : EIATTR_KPARAM_INFO
	.align		4
.L_11:
        /*0028*/ 	.byte	0x04, 0x17
        /*002a*/ 	.short	(.L_13 - .L_12)
.L_12:
        /*002c*/ 	.word	0x00000000
        /*0030*/ 	.short	0x0008
        /*0032*/ 	.short	0x0038
        /*0034*/ 	.byte	0x00, 0xf0, 0x21, 0x00


	//----- nvinfo : EIATTR_KPARAM_INFO
	.align		4
.L_13:
        /*0038*/ 	.byte	0x04, 0x17
        /*003a*/ 	.short	(.L_15 - .L_14)
.L_14:
        /*003c*/ 	.word	0x00000000
        /*0040*/ 	.short	0x0007
        /*0042*/ 	.short	0x0030
        /*0044*/ 	.byte	0x00, 0xf0, 0x21, 0x00


	//----- nvinfo : EIATTR_KPARAM_INFO
	.align		4
.L_15:
        /*0048*/ 	.byte	0x04, 0x17
        /*004a*/ 	.short	(.L_17 - .L_16)
.L_16:
        /*004c*/ 	.word	0x00000000
        /*0050*/ 	.short	0x0006
        /*0052*/ 	.short	0x0028
        /*0054*/ 	.byte	0x00, 0xf0, 0x21, 0x00


	//----- nvinfo : EIATTR_KPARAM_INFO
	.align		4
.L_17:
        /*0058*/ 	.byte	0x04, 0x17
        /*005a*/ 	.short	(.L_19 - .L_18)
.L_18:
        /*005c*/ 	.word	0x00000000
        /*0060*/ 	.short	0x0005
        /*0062*/ 	.short	0x0020
        /*0064*/ 	.byte	0x00, 0xf0, 0x11, 0x00


	//----- nvinfo : EIATTR_KPARAM_INFO
	.align		4
.L_19:
        /*0068*/ 	.byte	0x04, 0x17
        /*006a*/ 	.short	(.L_21 - .L_20)
.L_20:
        /*006c*/ 	.word	0x00000000
        /*0070*/ 	.short	0x0004
        /*0072*/ 	.short	0x001c
        /*0074*/ 	.byte	0x00, 0xf0, 0x11, 0x00


	//----- nvinfo : EIATTR_KPARAM_INFO
	.align		4
.L_21:
        /*0078*/ 	.byte	0x04, 0x17
        /*007a*/ 	.short	(.L_23 - .L_22)
.L_22:
        /*007c*/ 	.word	0x00000000
        /*0080*/ 	.short	0x0003
        /*0082*/ 	.short	0x0018
        /*0084*/ 	.byte	0x00, 0xf0, 0x11, 0x00


	//----- nvinfo : EIATTR_KPARAM_INFO
	.align		4
.L_23:
        /*0088*/ 	.byte	0x04, 0x17
        /*008a*/ 	.short	(.L_25 - .L_24)
.L_24:
        /*008c*/ 	.word	0x00000000
        /*0090*/ 	.short	0x0002
        /*0092*/ 	.short	0x0010
        /*0094*/ 	.byte	0x00, 0xf4, 0x21, 0x00


	//----- nvinfo : EIATTR_KPARAM_INFO
	.align		4
.L_25:
        /*0098*/ 	.byte	0x04, 0x17
        /*009a*/ 	.short	(.L_27 - .L_26)
.L_26:
        /*009c*/ 	.word	0x00000000
        /*00a0*/ 	.short	0x0001
        /*00a2*/ 	.short	0x0008
        /*00a4*/ 	.byte	0x00, 0xf4, 0x21, 0x00


	//----- nvinfo : EIATTR_KPARAM_INFO
	.align		4
.L_27:
        /*00a8*/ 	.byte	0x04, 0x17
        /*00aa*/ 	.short	(.L_29 - .L_28)
.L_28:
        /*00ac*/ 	.word	0x00000000
        /*00b0*/ 	.short	0x0000
        /*00b2*/ 	.short	0x0000
        /*00b4*/ 	.byte	0x00, 0xf4, 0x21, 0x00


	//----- nvinfo : EIATTR_SPARSE_MMA_MASK
	.align		4
.L_29:
        /*00b8*/ 	.byte	0x03, 0x50
        /*00ba*/ 	.short	0x0000


	//----- nvinfo : EIATTR_MAXREG_COUNT
	.align		4
        /*00bc*/ 	.byte	0x03, 0x1b
        /*00be*/ 	.short	0x00ff


	//----- nvinfo : EIATTR_NUM_BARRIERS
	.align		4
        /*00c0*/ 	.byte	0x02, 0x4c
        /*00c2*/ 	.byte	0x01
	.zero		1


	//----- nvinfo : EIATTR_MERCURY_ISA_VERSION
	.align		4
        /*00c4*/ 	.byte	0x03, 0x5f
        /*00c6*/ 	.short	0x0101


	//----- nvinfo : EIATTR_INT_WARP_WIDE_INSTR_OFFSETS
	.align		4
        /*00c8*/ 	.byte	0x04, 0x31
        /*00ca*/ 	.short	(.L_31 - .L_30)


	//   ....[0]....
.L_30:
        /*00cc*/ 	.word	0x00001390


	//   ....[1]....
        /*00d0*/ 	.word	0x000013b0


	//   ....[2]....
        /*00d4*/ 	.word	0x000013c0


	//   ....[3]....
        /*00d8*/ 	.word	0x000013d0


	//   ....[4]....
        /*00dc*/ 	.word	0x000014e0


	//   ....[5]....
        /*00e0*/ 	.word	0x000018a0


	//   ....[6]....
        /*00e4*/ 	.word	0x000018b0


	//   ....[7]....
        /*00e8*/ 	.word	0x00001920


	//   ....[8]....
        /*00ec*/ 	.word	0x00001930


	//   ....[9]....
        /*00f0*/ 	.word	0x00001df0


	//   ....[10]....
        /*00f4*/ 	.word	0x00001e10


	//----- nvinfo : EIATTR_COOP_GROUP_MASK_REGIDS
	.align		4
.L_31:
        /*00f8*/ 	.byte	0x04, 0x29
        /*00fa*/ 	.short	(.L_33 - .L_32)


	//   ....[0]....
.L_32:
        /*00fc*/ 	.word	0xffffffff


	//   ....[1]....
        /*0100*/ 	.word	0xffffffff


	//   ....[2]....
        /*0104*/ 	.word	0xffffffff


	//----- nvinfo : EIATTR_COOP_GROUP_INSTR_OFFSETS
	.align		4
.L_33:
        /*0108*/ 	.byte	0x04, 0x28
        /*010a*/ 	.short	(.L_35 - .L_34)


	//   ....[0]....
.L_34:
        /*010c*/ 	.word	0x00000140


	//   ....[1]....
        /*0110*/ 	.word	0x000006e0


	//   ....[2]....
        /*0114*/ 	.word	0x00000cb0


	//----- nvinfo : EIATTR_MBARRIER_INSTR_OFFSETS
	.align		4
.L_35:
        /*0118*/ 	.byte	0x04, 0x39
        /*011a*/ 	.short	(.L_37 - .L_36)


	//   ....[0]....
.L_36:
        /*011c*/ 	.word	0x00001530
        /*0120*/ 	.word	0x000000ff
        /*0124*/ 	.word	0x00020000
        /*0128*/ 	.short	0x0100
        /*012a*/ 	.byte	0x10
	.zero		1


	//   ....[1]....
        /*012c*/ 	.word	0x00001550
        /*0130*/ 	.word	0x000000ff
        /*0134*/ 	.word	0x00020008
        /*0138*/ 	.short	0x0100
        /*013a*/ 	.byte	0x10
	.zero		1


	//   ....[2]....
        /*013c*/ 	.word	0x00001580
        /*0140*/ 	.word	0x000000ff
        /*0144*/ 	.word	0x00020010
        /*0148*/ 	.short	0x0100
        /*014a*/ 	.byte	0x10
	.zero		1


	//   ....[3]....
        /*014c*/ 	.word	0x000015a0
        /*0150*/ 	.word	0x000000ff
        /*0154*/ 	.word	0x00020018
        /*0158*/ 	.short	0x0100
        /*015a*/ 	.byte	0x10
	.zero		1


	//   ....[4]....
        /*015c*/ 	.word	0x000019e0
        /*0160*/ 	.word	0x000000ff
        /*0164*/ 	.word	0x00020000
        /*0168*/ 	.short	0x010a
        /*016a*/ 	.byte	0x14
	.zero		1


	//   ....[5]....
        /*016c*/ 	.word	0x00001d60
        /*0170*/ 	.word	0x000000ff
        /*0174*/ 	.word	0x00020000
        /*0178*/ 	.short	0x0108
        /*017a*/ 	.byte	0x10
	.zero		1


	//   ....[6]....
        /*017c*/ 	.word	0x00001e80
        /*0180*/ 	.word	0x000000ff
        /*0184*/ 	.word	0x00020008
        /*0188*/ 	.short	0x0108
        /*018a*/ 	.byte	0x10
	.zero		1


	//   ....[7]....
        /*018c*/ 	.word	0x00001f60
        /*0190*/ 	.word	0x000000ff
        /*0194*/ 	.word	0x00020010
        /*0198*/ 	.short	0x0108
        /*019a*/ 	.byte	0x10
	.zero		1


	//   ....[8]....
        /*019c*/ 	.word	0x00001fd0
        /*01a0*/ 	.word	0x000000ff
        /*01a4*/ 	.word	0x00020018
        /*01a8*/ 	.short	0x0108
        /*01aa*/ 	.byte	0x10
	.zero		1


	//   ....[9]....
        /*01ac*/ 	.word	0x00002290
        /*01b0*/ 	.word	0x000000ff
        /*01b4*/ 	.word	0x00020000
        /*01b8*/ 	.short	0x010a
        /*01ba*/ 	.byte	0x14
	.zero		1


	//----- nvinfo : EIATTR_NUM_MBARRIERS
	.align		4
.L_37:
        /*01bc*/ 	.byte	0x03, 0x38
        /*01be*/ 	.short	0x0004


	//----- nvinfo : EIATTR_EXIT_INSTR_OFFSETS
	.align		4
        /*01c0*/ 	.byte	0x04, 0x1c
        /*01c2*/ 	.short	(.L_39 - .L_38)


	//   ....[0]....
.L_38:
        /*01c4*/ 	.word	0x00002280


	//----- nvinfo : EIATTR_REQNTID
	.align		4
.L_39:
        /*01c8*/ 	.byte	0x04, 0x10
        /*01ca*/ 	.short	(.L_41 - .L_40)
.L_40:
        /*01cc*/ 	.word	0x00000100
        /*01d0*/ 	.word	0x00000001
        /*01d4*/ 	.word	0x00000001


	//----- nvinfo : EIATTR_CRS_STACK_SIZE
	.align		4
.L_41:
        /*01d8*/ 	.byte	0x04, 0x1e
        /*01da*/ 	.short	(.L_43 - .L_42)
.L_42:
        /*01dc*/ 	.word	0x00000000


	//----- nvinfo : EIATTR_CBANK_PARAM_SIZE
	.align		4
.L_43:
        /*01e0*/ 	.byte	0x03, 0x19
        /*01e2*/ 	.short	0x0050


	//----- nvinfo : EIATTR_PARAM_CBANK
	.align		4
        /*01e4*/ 	.byte	0x04, 0x0a
        /*01e6*/ 	.short	(.L_45 - .L_44)
	.align		4
.L_44:
        /*01e8*/ 	.word	index@(.nv.constant0.gluon_wgmma)
        /*01ec*/ 	.short	0x0210
        /*01ee*/ 	.short	0x0050


	//----- nvinfo : EIATTR_SW_WAR
	.align		4
.L_45:
        /*01f0*/ 	.byte	0x04, 0x36
        /*01f2*/ 	.short	(.L_47 - .L_46)
.L_46:
        /*01f4*/ 	.word	0x00000008
.L_47:


//--------------------- .nv.callgraph             --------------------------
	.section	.nv.callgraph,"",@"SHT_CUDA_CALLGRAPH"
	.align	4
	.sectionentsize	8
	.align		4
        /*0000*/ 	.word	0x00000000
	.align		4
        /*0004*/ 	.word	0xffffffff
	.align		4
        /*0008*/ 	.word	0x00000000
	.align		4
        /*000c*/ 	.word	0xfffffffe
	.align		4
        /*0010*/ 	.word	0x00000000
	.align		4
        /*0014*/ 	.word	0xfffffffd
	.align		4
        /*0018*/ 	.word	0x00000000
	.align		4
        /*001c*/ 	.word	0xfffffffc


//--------------------- .text.gluon_wgmma         --------------------------
	.section	.text.gluon_wgmma,"ax",@progbits
	.align	128
        .global         gluon_wgmma
        .type           gluon_wgmma,@function
        .size           gluon_wgmma,(.L_x_53 - gluon_wgmma)
        .other          gluon_wgmma,@"STO_CUDA_ENTRY STV_DEFAULT"
gluon_wgmma:
.text.gluon_wgmma:
[----:B------:R-:W-:Y:S01]  /*0000*/  LDC R1, c[0x0][0x28] ;  /* 0x00000a00ff017b82 */ /* 0x000fe20000000800 */
[----:B------:R-:W1:Y:S07]  /*0010*/  S2R R0, SR_TID.X ;  /* 0x0000000000007919 */ /* 0x000e6e0000002100 */
[----:B------:R-:W2:Y:S01]  /*0020*/  S2UR UR4, SR_CgaCtaId ;  /* 0x00000000000479c3 */ /* 0x000ea20000008800 */
[----:B------:R-:W-:Y:S01]  /*0030*/  UMOV UR16, 0x400 ;  /* 0x0000040000107882 */ /* 0x000fe20000000000 */
[----:B------:R-:W-:Y:S01]  /*0040*/  ULDC UR6, c[0x0][0xc] ;  /* 0x0000030000067ab9 */ /* 0x000fe20000000800 */
[----:B------:R-:W-:Y:S01]  /*0050*/  ULDC.64 UR28, c[0x0][0x250] ;  /* 0x00009400001c7ab9 */ /* 0x000fe20000000a00 */
[----:B------:R-:W-:Y:S04]  /*0060*/  BSSY B0, `(.L_x_0) ;  /* 0x000001e000007945 */ /* 0x000fe80003800000 */
[----:B------:R-:W3:Y:S08]  /*0070*/  LDC R12, c[0x0][0x230] ;  /* 0x00008c00ff0c7b82 */ /* 0x000ef00000000800 */
[----:B------:R-:W-:Y:S08]  /*0080*/  S2UR UR30, SR_CTAID.Y ;  /* 0x00000000001e79c3 */ /* 0x000ff00000002600 */
[----:B------:R-:W4:Y:S01]  /*0090*/  S2UR UR5, SR_CTAID.Z ;  /* 0x00000000000579c3 */ /* 0x000f220000002700 */
[----:B--2---:R-:W-:-:S03]  /*00a0*/  ULEA UR16, UR4, UR16, 0x18 ;  /* 0x0000001004107291 */ /* 0x004fc6000f8ec03f */
[----:B------:R-:W-:Y:S01]  /*00b0*/  ULDC UR4, c[0x0][0x10] ;  /* 0x0000040000047ab9 */ /* 0x000fe20000000800 */
[----:B-1----:R-:W-:-:S03]  /*00c0*/  LOP3.LUT R7, R0, 0xff, RZ, 0xc0, !PT ;  /* 0x000000ff00077812 */ /* 0x002fc600078ec0ff */
[----:B------:R-:W1:Y:S01]  /*00d0*/  S2UR UR31, SR_CTAID.X ;  /* 0x00000000001f79c3 */ /* 0x000e620000002500 */
[----:B---3--:R-:W-:Y:S01]  /*00e0*/  VIADD R5, R12, 0xffffffff ;  /* 0xffffffff0c057836 */ /* 0x008fe20000000000 */
[C---:B------:R-:W-:Y:S02]  /*00f0*/  ISETP.GE.U32.AND P0, PT, R7.reuse, 0x20, PT ;  /* 0x000000200700780c */ /* 0x040fe40003f06070 */
[C---:B------:R-:W-:Y:S02]  /*0100*/  ISETP.NE.U32.AND P2, PT, R7.reuse, RZ, PT ;  /* 0x000000ff0700720c */ /* 0x040fe40003f45070 */
[----:B------:R-:W-:Y:S02]  /*0110*/  LEA R4, R7, UR16, 0x2 ;  /* 0x0000001007047c11 */ /* 0x000fe4000f8e10ff */
[----:B------:R-:W2:Y:S07]  /*0120*/  LDC R6, c[0x0][0x228] ;  /* 0x00008a00ff067b82 */ /* 0x000eae0000000800 */
[----:B------:R3:W-:Y:S01]  /*0130*/  @!P0 STS [R4], RZ ;  /* 0x000000ff04008388 */ /* 0x0007e20000000800 */
[----:B------:R-:W-:-:S03]  /*0140*/  NOP ;  /* 0x0000000000007918 */ /* 0x000fc60000000000 */
[----:B------:R3:W-:Y:S01]  /*0150*/  @!P2 STS [UR16+0x20], R5 ;  /* 0x00002005ff00a988 */ /* 0x0007e20008000810 */
[----:B----4-:R-:W-:-:S04]  /*0160*/  UIMAD UR4, UR5, UR4, UR30 ;  /* 0x00000004050472a4 */ /* 0x010fc8000f8e021e */
[----:B-1----:R-:W-:-:S04]  /*0170*/  UIMAD UR4, UR4, UR6, UR31 ;  /* 0x00000006040472a4 */ /* 0x002fc8000f8e021f */
[----:B------:R-:W-:Y:S01]  /*0180*/  UIMAD UR5, UR4, 0x180, URZ ;  /* 0x00000180040578a4 */ /* 0x000fe2000f8e023f */
[----:B--2---:R-:W-:Y:S02]  /*0190*/  VIADD R6, R6, 0xffffffff ;  /* 0xffffffff06067836 */ /* 0x004fe40000000000 */
[----:B------:R-:W-:Y:S01]  /*01a0*/  UMOV UR4, URZ ;  /* 0x0000003f00047c82 */ /* 0x000fe20008000000 */
[----:B------:R-:W-:-:S04]  /*01b0*/  UIADD3 UR24, UP0, UR5, UR28, URZ ;  /* 0x0000001c05187290 */ /* 0x000fc8000ff1e03f */
[----:B------:R-:W-:Y:S01]  /*01c0*/  ULEA.HI.X.SX32 UR25, UR5, UR29, 0x1, UP0 ;  /* 0x0000001d05197291 */ /* 0x000fe200080f0e3f */
[----:B---3--:R-:W-:Y:S11]  /*01d0*/  @P2 BRA `(.L_x_1) ;  /* 0x0000000000182947 */ /* 0x008ff60003800000 */
[----:B------:R-:W1:Y:S01]  /*01e0*/  LDS R2, [UR16+0x8] ;  /* 0x00000810ff027984 */ /* 0x000e620008000800 */
[----:B------:R-:W2:Y:S01]  /*01f0*/  LDC.64 R8, c[0x0][0x210] ;  /* 0x00008400ff087b82 */ /* 0x000ea20000000a00 */
[----:B------:R-:W-:Y:S02]  /*0200*/  IMAD.MOV.U32 R3, RZ, RZ, 0x70 ;  /* 0x00000070ff037424 */ /* 0x000fe400078e00ff */
[----:B--2---:R2:W-:Y:S03]  /*0210*/  STS.64 [UR16], R8 ;  /* 0x00000008ff007988 */ /* 0x0045e60008000a10 */
[----:B-1----:R-:W-:-:S05]  /*0220*/  LOP3.LUT R2, R2, 0x10, R3, 0xd8, !PT ;  /* 0x0000001002027812 */ /* 0x002fca00078ed803 */
[----:B------:R2:W-:Y:S02]  /*0230*/  STS [UR16+0x8], R2 ;  /* 0x00000802ff007988 */ /* 0x0005e40008000810 */
.L_x_1:
[----:B------:R-:W-:Y:S05]  /*0240*/  BSYNC B0 ;  /* 0x0000000000007941 */ /* 0x000fea0003800000 */
.L_x_0:
[----:B------:R-:W-:Y:S04]  /*0250*/  BSSY B0, `(.L_x_2) ;  /* 0x000000a000007945 */ /* 0x000fe80003800000 */
[----:B------:R-:W-:Y:S05]  /*0260*/  @P2 BRA `(.L_x_3) ;  /* 0x0000000000202947 */ /* 0x000fea0003800000 */
[----:B--2---:R-:W1:Y:S01]  /*0270*/  LDS R2, [UR16+0x34] ;  /* 0x00003410ff027984 */ /* 0x004e620008000800 */
[----:B------:R-:W-:Y:S02]  /*0280*/  IMAD.MOV.U32 R3, RZ, RZ, 0x7f000000 ;  /* 0x7f000000ff037424 */ /* 0x000fe400078e00ff */
[----:B------:R-:W-:Y:S01]  /*0290*/  @!P2 IMAD.MOV.U32 R8, RZ, RZ, 0x7f ;  /* 0x0000007fff08a424 */ /* 0x000fe200078e00ff */
[----:B------:R-:W2:Y:S02]  /*02a0*/  @!P2 LDS R9, [UR16+0x38] ;  /* 0x00003810ff09a984 */ /* 0x000ea40008000800 */
[----:B-1----:R-:W-:Y:S02]  /*02b0*/  LOP3.LUT R2, R2, 0xff000000, R3, 0xb8, !PT ;  /* 0xff00000002027812 */ /* 0x002fe400078eb803 */
[----:B--2---:R-:W-:-:S03]  /*02c0*/  @!P2 LOP3.LUT R3, R9, 0xff, R8, 0xb8, !PT ;  /* 0x000000ff0903a812 */ /* 0x004fc600078eb808 */
[----:B------:R1:W-:Y:S04]  /*02d0*/  STS [UR16+0x34], R2 ;  /* 0x00003402ff007988 */ /* 0x0003e80008000810 */
[----:B------:R1:W-:Y:S02]  /*02e0*/  @!P2 STS [UR16+0x38], R3 ;  /* 0x00003803ff00a988 */ /* 0x0003e40008000810 */
.L_x_3:
[----:B------:R-:W-:Y:S05]  /*02f0*/  BSYNC B0 ;  /* 0x0000000000007941 */ /* 0x000fea0003800000 */
.L_x_2:
[----:B------:R-:W-:Y:S04]  /*0300*/  BSSY B0, `(.L_x_4) ;  /* 0x000000a000007945 */ /* 0x000fe80003800000 */
[----:B------:R-:W-:Y:S05]  /*0310*/  @P2 BRA `(.L_x_5) ;  /* 0x0000000000202947 */ /* 0x000fea0003800000 */
[----:B-12---:R-:W1:Y:S01]  /*0320*/  LDS R2, [UR16+0x1c] ;  /* 0x00001c10ff027984 */ /* 0x006e620008000800 */
[----:B------:R-:W2:Y:S03]  /*0330*/  LDC.64 R10, c[0x0][0x238] ;  /* 0x00008e00ff0a7b82 */ /* 0x000ea60000000a00 */
[----:B------:R3:W-:Y:S01]  /*0340*/  STS [UR16+0x24], R6 ;  /* 0x00002406ff007988 */ /* 0x0007e20008000810 */
[--C-:B--2---:R-:W-:Y:S02]  /*0350*/  SHF.R.U32.HI R9, RZ, 0x4, R11.reuse ;  /* 0x00000004ff097819 */ /* 0x104fe4000001160b */
[----:B------:R-:W-:-:S05]  /*0360*/  SHF.R.U64 R3, R10, 0x4, R11 ;  /* 0x000000040a037819 */ /* 0x000fca000000120b */
[----:B------:R3:W-:Y:S01]  /*0370*/  STS [UR16+0xc], R3 ;  /* 0x00000c03ff007988 */ /* 0x0007e20008000810 */
[----:B-1----:R-:W-:-:S05]  /*0380*/  LOP3.LUT R2, R2, 0xf, R9, 0xb8, !PT ;  /* 0x0000000f02027812 */ /* 0x002fca00078eb809 */
[----:B------:R3:W-:Y:S02]  /*0390*/  STS [UR16+0x1c], R2 ;  /* 0x00001c02ff007988 */ /* 0x0007e40008000810 */
.L_x_5:
[----:B------:R-:W-:Y:S05]  /*03a0*/  BSYNC B0 ;  /* 0x0000000000007941 */ /* 0x000fea0003800000 */
.L_x_4:
[----:B------:R-:W-:Y:S04]  /*03b0*/  BSSY B1, `(.L_x_6) ;  /* 0x000001d000017945 */ /* 0x000fe80003800000 */
[----:B------:R-:W-:Y:S04]  /*03c0*/  BSSY B0, `(.L_x_7) ;  /* 0x0000018000007945 */ /* 0x000fe80003800000 */
[----:B------:R-:W-:Y:S05]  /*03d0*/  @P2 BRA `(.L_x_8) ;  /* 0x00000000001c2947 */ /* 0x000fea0003800000 */
[----:B-123--:R-:W1:Y:S02]  /*03e0*/  LDS R2, [UR16+0x34] ;  /* 0x00003410ff027984 */ /* 0x00ee640008000800 */
[----:B-1----:R-:W-:-:S05]  /*03f0*/  LOP3.LUT R2, R2, 0x7, RZ, 0xb8, !PT ;  /* 0x0000000702027812 */ /* 0x002fca00078eb8ff */
[----:B------:R1:W-:Y:S01]  /*0400*/  STS [UR16+0x34], R2 ;  /* 0x00003402ff007988 */ /* 0x0003e20008000810 */
[----:B------:R-:W-:Y:S05]  /*0410*/  @P2 BRA `(.L_x_9) ;  /* 0x00000000001c2947 */ /* 0x000fea0003800000 */
[----:B-1----:R-:W1:Y:S02]  /*0420*/  LDS R2, [UR16+0x34] ;  /* 0x00003410ff027984 */ /* 0x002e640008000800 */
[----:B-1----:R-:W-:-:S05]  /*0430*/  LOP3.LUT R2, R2, 0x38, RZ, 0xb8, !PT ;  /* 0x0000003802027812 */ /* 0x002fca00078eb8ff */
[----:B------:R4:W-:Y:S02]  /*0440*/  STS [UR16+0x34], R2 ;  /* 0x00003402ff007988 */ /* 0x0009e40008000810 */
.L_x_8:
[----:B------:R-:W-:Y:S05]  /*0450*/  @P2 BRA `(.L_x_10) ;  /* 0x00000000001c2947 */ /* 0x000fea0003800000 */
[----:B-1234-:R-:W1:Y:S02]  /*0460*/  LDS R2, [UR16+0x8] ;  /* 0x00000810ff027984 */ /* 0x01ee640008000800 */
[----:B-1----:R-:W-:-:S05]  /*0470*/  LOP3.LUT R2, R2, 0x780, RZ, 0xb8, !PT ;  /* 0x0000078002027812 */ /* 0x002fca00078eb8ff */
[----:B------:R2:W-:Y:S02]  /*0480*/  STS [UR16+0x8], R2 ;  /* 0x00000802ff007988 */ /* 0x0005e40008000810 */
.L_x_9:
[----:B------:R-:W-:Y:S05]  /*0490*/  @P2 BRA `(.L_x_11) ;  /* 0x0000000000282947 */ /* 0x000fea0003800000 */
[----:B-12---:R-:W1:Y:S02]  /*04a0*/  LDS R2, [UR16+0x8] ;  /* 0x00000810ff027984 */ /* 0x006e640008000800 */
[----:B-1----:R-:W-:-:S05]  /*04b0*/  LOP3.LUT R2, R2, 0x1800, RZ, 0xb8, !PT ;  /* 0x0000180002027812 */ /* 0x002fca00078eb8ff */
[----:B------:R5:W-:Y:S02]  /*04c0*/  STS [UR16+0x8], R2 ;  /* 0x00000802ff007988 */ /* 0x000be40008000810 */
.L_x_10:
[----:B------:R-:W-:Y:S05]  /*04d0*/  @P2 BREAK B0 ;  /* 0x0000000000002942 */ /* 0x000fea0003800000 */
[----:B------:R-:W-:Y:S05]  /*04e0*/  @P2 BRA `(.L_x_12) ;  /* 0x0000000000242947 */ /* 0x000fea0003800000 */
[----:B-1-3--:R-:W1:Y:S01]  /*04f0*/  LDS R3, [UR16+0x8] ;  /* 0x00000810ff037984 */ /* 0x00ae620008000800 */
[----:B--2-45:R-:W-:-:S05]  /*0500*/  IMAD.MOV.U32 R2, RZ, RZ, 0x6000 ;  /* 0x00006000ff027424 */ /* 0x034fca00078e00ff */
[----:B-1----:R-:W-:-:S04]  /*0510*/  LOP3.LUT R2, R3, 0x6000, R2, 0xd8, !PT ;  /* 0x0000600003027812 */ /* 0x002fc800078ed802 */
[----:B------:R-:W-:-:S05]  /*0520*/  LOP3.LUT R2, R2, 0x400000, RZ, 0xb8, !PT ;  /* 0x0040000002027812 */ /* 0x000fca00078eb8ff */
[----:B------:R3:W-:Y:S02]  /*0530*/  STS [UR16+0x8], R2 ;  /* 0x00000802ff007988 */ /* 0x0007e40008000810 */
.L_x_11:
[----:B------:R-:W-:Y:S05]  /*0540*/  BSYNC B0 ;  /* 0x0000000000007941 */ /* 0x000fea0003800000 */
.L_x_7:
[----:B-123--:R-:W1:Y:S02]  /*0550*/  @!P2 LDS R2, [UR16+0x8] ;  /* 0x00000810ff02a984 */ /* 0x00ee640008000800 */
[----:B-1----:R-:W-:-:S05]  /*0560*/  @!P2 LOP3.LUT R2, R2, 0x8000, RZ, 0xb8, !PT ;  /* 0x000080000202a812 */ /* 0x002fca00078eb8ff */
[----:B------:R1:W-:Y:S02]  /*0570*/  @!P2 STS [UR16+0x8], R2 ;  /* 0x00000802ff00a988 */ /* 0x0003e40008000810 */
.L_x_12:
[----:B------:R-:W-:Y:S05]  /*0580*/  BSYNC B1 ;  /* 0x0000000000017941 */ /* 0x000fea0003800000 */
.L_x_6:
[----:B------:R-:W-:Y:S05]  /*0590*/  WARPSYNC.ALL ;  /* 0x0000000000007948 */ /* 0x000fea0003800000 */
[----:B------:R-:W-:Y:S05]  /*05a0*/  @P0 BRA `(.L_x_13) ;  /* 0x0000000000280947 */ /* 0x000fea0003800000 */
[----:B-12345:R-:W1:Y:S01]  /*05b0*/  S2R R2, SR_LANEID ;  /* 0x0000000000027919 */ /* 0x03ee620000000000 */
[----:B------:R-:W-:Y:S05]  /*05c0*/  WARPSYNC.ALL ;  /* 0x0000000000007948 */ /* 0x000fea0003800000 */
[----:B-1----:R-:W-:-:S05]  /*05d0*/  IMAD.SHL.U32 R8, R2, 0x4, RZ ;  /* 0x0000000402087824 */ /* 0x002fca00078e00ff */
[----:B------:R-:W1:Y:S01]  /*05e0*/  LDS R9, [R8+UR16] ;  /* 0x0000001008097984 */ /* 0x000e620008000800 */
[----:B------:R-:W-:-:S05]  /*05f0*/  IADD3 R2, P1, R8, UR24, RZ ;  /* 0x0000001808027c10 */ /* 0x000fca000ff3e0ff */
[----:B------:R-:W-:-:S05]  /*0600*/  IMAD.X R3, RZ, RZ, UR25, P1 ;  /* 0x00000019ff037e24 */ /* 0x000fca00088e06ff */
[----:B-1----:R1:W2:Y:S01]  /*0610*/  ATOMG.E.EXCH.STRONG.GPU PT, RZ, [R2], R9 ;  /* 0x0000000902ff73a8 */ /* 0x0022a200041ee100 */
[----:B------:R-:W-:-:S04]  /*0620*/  DEPBAR {5,4,3,2,1,0} ;  /* 0x0000003f0000791a */ /* 0x000fc80000000000 */
[----:B------:R1:W-:Y:S01]  /*0630*/  UTMACCTL.IV [UR24] ;  /* 0x00000000180079b9 */ /* 0x0003e20008000000 */
[----:B------:R-:W-:Y:S01]  /*0640*/  NOP ;  /* 0x0000000000007918 */ /* 0x000fe20000000000 */
.L_x_13:
[----:B------:R-:W-:Y:S05]  /*0650*/  @P0 BRA `(.L_x_14) ;  /* 0x00000000000c0947 */ /* 0x000fea0003800000 */
[----:B------:R0:W-:Y:S01]  /*0660*/  UTMACMDFLUSH ;  /* 0x00000000000079b7 */ /* 0x0001e20000000000 */
[----:B------:R-:W-:Y:S05]  /*0670*/  @P0 BRA `(.L_x_14) ;  /* 0x0000000000040947 */ /* 0x000fea0003800000 */
[----:B------:R-:W-:-:S04]  /*0680*/  DEPBAR.LE SB0, 0x0 ;  /* 0x000080000000791a */ /* 0x000fc80000000000 */
.L_x_14:
[----:B------:R-:W-:Y:S05]  /*0690*/  WARPSYNC.ALL ;  /* 0x0000000000007948 */ /* 0x000fea0003800000 */
[----:B--2---:R-:W-:Y:S06]  /*06a0*/  BAR.SYNC.DEFER_BLOCKING 0x0 ;  /* 0x0000000000007b1d */ /* 0x004fec0000010000 */
[----:B------:R-:W-:Y:S02]  /*06b0*/  BSSY B1, `(.L_x_15) ;  /* 0x000000b000017945 */ /* 0x000fe40003800000 */
[----:B------:R-:W-:Y:S06]  /*06c0*/  BAR.SYNC.DEFER_BLOCKING 0x0 ;  /* 0x0000000000007b1d */ /* 0x000fec0000010000 */
[----:B------:R2:W-:Y:S01]  /*06d0*/  @!P0 STS [R4], RZ ;  /* 0x000000ff04008388 */ /* 0x0005e20000000800 */
[----:B------:R-:W-:Y:S01]  /*06e0*/  NOP ;  /* 0x0000000000007918 */ /* 0x000fe20000000000 */
[----:B------:R-:W-:Y:S05]  /*06f0*/  @P2 BRA `(.L_x_16) ;  /* 0x0000000000182947 */ /* 0x000fea0003800000 */
[----:B-1-345:R-:W1:Y:S01]  /*0700*/  LDS R2, [UR16+0x8] ;  /* 0x00000810ff027984 */ /* 0x03ae620008000800 */
[----:B------:R-:W3:Y:S01]  /*0710*/  LDC.64 R8, c[0x0][0x218] ;  /* 0x00008600ff087b82 */ /* 0x000ee20000000a00 */
[----:B------:R-:W-:Y:S02]  /*0720*/  IMAD.MOV.U32 R3, RZ, RZ, 0x70 ;  /* 0x00000070ff037424 */ /* 0x000fe400078e00ff */
[----:B---3--:R3:W-:Y:S03]  /*0730*/  STS.64 [UR16], R8 ;  /* 0x00000008ff007988 */ /* 0x0087e60008000a10 */
[----:B-1----:R-:W-:-:S05]  /*0740*/  LOP3.LUT R2, R2, 0x10, R3, 0xd8, !PT ;  /* 0x0000001002027812 */ /* 0x002fca00078ed803 */
[----:B------:R3:W-:Y:S02]  /*0750*/  STS [UR16+0x8], R2 ;  /* 0x00000802ff007988 */ /* 0x0007e40008000810 */
.L_x_16:
[----:B-1----:R-:W-:Y:S05]  /*0760*/  BSYNC B1 ;  /* 0x0000000000017941 */ /* 0x002fea0003800000 */
.L_x_15:
[----:B------:R-:W-:Y:S04]  /*0770*/  BSSY B2, `(.L_x_17) ;  /* 0x000000f000027945 */ /* 0x000fe80003800000 */
[----:B------:R-:W-:Y:S04]  /*0780*/  BSSY B1, `(.L_x_18) ;  /* 0x000000c000017945 */ /* 0x000fe80003800000 */
[----:B------:R-:W-:Y:S05]  /*0790*/  @P2 BRA `(.L_x_19) ;  /* 0x0000000000282947 */ /* 0x000fea0003800000 */
[----:B---345:R-:W1:Y:S01]  /*07a0*/  LDS R2, [UR16+0x34] ;  /* 0x00003410ff027984 */ /* 0x038e620008000800 */
[----:B------:R-:W-:Y:S01]  /*07b0*/  IMAD.MOV.U32 R3, RZ, RZ, 0x7f000000 ;  /* 0x7f000000ff037424 */ /* 0x000fe200078e00ff */
[----:B------:R-:W-:Y:S05]  /*07c0*/  @P2 BREAK B1 ;  /* 0x0000000000012942 */ /* 0x000fea0003800000 */
[----:B-1----:R-:W-:-:S05]  /*07d0*/  LOP3.LUT R2, R2, 0xff000000, R3, 0xb8, !PT ;  /* 0xff00000002027812 */ /* 0x002fca00078eb803 */
[----:B------:R1:W-:Y:S01]  /*07e0*/  STS [UR16+0x34], R2 ;  /* 0x00003402ff007988 */ /* 0x0003e20008000810 */
[----:B------:R-:W-:Y:S05]  /*07f0*/  @P2 BRA `(.L_x_20) ;  /* 0x0000000000182947 */ /* 0x000fea0003800000 */
[----:B-1----:R-:W1:Y:S01]  /*0800*/  LDS R2, [UR16+0x38] ;  /* 0x00003810ff027984 */ /* 0x002e620008000800 */
[----:B------:R-:W-:-:S05]  /*0810*/  IMAD.MOV.U32 R3, RZ, RZ, 0x7f ;  /* 0x0000007fff037424 */ /* 0x000fca00078e00ff */
[----:B-1----:R-:W-:-:S05]  /*0820*/  LOP3.LUT R2, R2, 0xff, R3, 0xb8, !PT ;  /* 0x000000ff02027812 */ /* 0x002fca00078eb803 */
[----:B------:R1:W-:Y:S02]  /*0830*/  STS [UR16+0x38], R2 ;  /* 0x00003802ff007988 */ /* 0x0003e40008000810 */
.L_x_19:
[----:B------:R-:W-:Y:S05]  /*0840*/  BSYNC B1 ;  /* 0x0000000000017941 */ /* 0x000fea0003800000 */
.L_x_18:
[----:B------:R1:W-:Y:S02]  /*0850*/  @!P2 STS [UR16+0x20], R5 ;  /* 0x00002005ff00a988 */ /* 0x0003e40008000810 */
.L_x_20:
[----:B------:R-:W-:Y:S05]  /*0860*/  BSYNC B2 ;  /* 0x0000000000027941 */ /* 0x000fea0003800000 */
.L_x_17:
[----:B------:R-:W-:Y:S05]  /*0870*/  WARPSYNC.ALL ;  /* 0x0000000000007948 */ /* 0x000fea0003800000 */
[----:B-1----:R-:W1:Y:S01]  /*0880*/  LDC R5, c[0x0][0x22c] ;  /* 0x00008b00ff057b82 */ /* 0x002e620000000800 */
[----:B------:R-:W-:Y:S01]  /*0890*/  BSSY B2, `(.L_x_21) ;  /* 0x000000b000027945 */ /* 0x000fe20003800000 */
[----:B-1----:R-:W-:-:S03]  /*08a0*/  VIADD R5, R5, 0xffffffff ;  /* 0xffffffff05057836 */ /* 0x002fc60000000000 */
[----:B------:R-:W-:Y:S05]  /*08b0*/  @P2 BRA `(.L_x_22) ;  /* 0x0000000000202947 */ /* 0x000fea0003800000 */
[----:B---345:R-:W1:Y:S01]  /*08c0*/  LDS R2, [UR16+0x1c] ;  /* 0x00001c10ff027984 */ /* 0x038e620008000800 */
[----:B------:R-:W3:Y:S03]  /*08d0*/  LDC.64 R10, c[0x0][0x240] ;  /* 0x00009000ff0a7b82 */ /* 0x000ee60000000a00 */
[----:B------:R4:W-:Y:S01]  /*08e0*/  STS [UR16+0x24], R5 ;  /* 0x00002405ff007988 */ /* 0x0009e20008000810 */
[--C-:B---3--:R-:W-:Y:S02]  /*08f0*/  SHF.R.U32.HI R9, RZ, 0x4, R11.reuse ;  /* 0x00000004ff097819 */ /* 0x108fe4000001160b */
[----:B------:R-:W-:-:S05]  /*0900*/  SHF.R.U64 R3, R10, 0x4, R11 ;  /* 0x000000040a037819 */ /* 0x000fca000000120b */
[----:B------:R4:W-:Y:S01]  /*0910*/  STS [UR16+0xc], R3 ;  /* 0x00000c03ff007988 */ /* 0x0009e20008000810 */
[----:B-1----:R-:W-:-:S05]  /*0920*/  LOP3.LUT R2, R2, 0xf, R9, 0xb8, !PT ;  /* 0x0000000f02027812 */ /* 0x002fca00078eb809 */
[----:B------:R4:W-:Y:S02]  /*0930*/  STS [UR16+0x1c], R2 ;  /* 0x00001c02ff007988 */ /* 0x0009e40008000810 */
.L_x_22:
[----:B------:R-:W-:Y:S05]  /*0940*/  BSYNC B2 ;  /* 0x0000000000027941 */ /* 0x000fea0003800000 */
.L_x_21:
[----:B------:R-:W-:Y:S04]  /*0950*/  BSSY B3, `(.L_x_23) ;  /* 0x000001d000037945 */ /* 0x000fe80003800000 */
[----:B------:R-:W-:Y:S04]  /*0960*/  BSSY B2, `(.L_x_24) ;  /* 0x0000018000027945 */ /* 0x000fe80003800000 */
[----:B------:R-:W-:Y:S05]  /*0970*/  @P2 BRA `(.L_x_25) ;  /* 0x00000000001c2947 */ /* 0x000fea0003800000 */
[----:B---345:R-:W1:Y:S02]  /*0980*/  LDS R2, [UR16+0x34] ;  /* 0x00003410ff027984 */ /* 0x038e640008000800 */
[----:B-1----:R-:W-:-:S05]  /*0990*/  LOP3.LUT R2, R2, 0x7, RZ, 0xb8, !PT ;  /* 0x0000000702027812 */ /* 0x002fca00078eb8ff */
[----:B------:R1:W-:Y:S01]  /*09a0*/  STS [UR16+0x34], R2 ;  /* 0x00003402ff007988 */ /* 0x0003e20008000810 */
[----:B------:R-:W-:Y:S05]  /*09b0*/  @P2 BRA `(.L_x_26) ;  /* 0x00000000001c2947 */ /* 0x000fea0003800000 */
[----:B-1----:R-:W1:Y:S02]  /*09c0*/  LDS R2, [UR16+0x34] ;  /* 0x00003410ff027984 */ /* 0x002e640008000800 */
[----:B-1----:R-:W-:-:S05]  /*09d0*/  LOP3.LUT R2, R2, 0x38, RZ, 0xb8, !PT ;  /* 0x0000003802027812 */ /* 0x002fca00078eb8ff */
[----:B------:R1:W-:Y:S02]  /*09e0*/  STS [UR16+0x34], R2 ;  /* 0x00003402ff007988 */ /* 0x0003e40008000810 */
.L_x_25:
[----:B------:R-:W-:Y:S05]  /*09f0*/  @P2 BRA `(.L_x_27) ;  /* 0x00000000001c2947 */ /* 0x000fea0003800000 */
[----:B-1-345:R-:W1:Y:S02]  /*0a00*/  LDS R2, [UR16+0x8] ;  /* 0x00000810ff027984 */ /* 0x03ae640008000800 */
[----:B-1----:R-:W-:-:S05]  /*0a10*/  LOP3.LUT R2, R2, 0x780, RZ, 0xb8, !PT ;  /* 0x0000078002027812 */ /* 0x002fca00078eb8ff */
[----:B------:R3:W-:Y:S02]  /*0a20*/  STS [UR16+0x8], R2 ;  /* 0x00000802ff007988 */ /* 0x0007e40008000810 */
.L_x_26:
[----:B------:R-:W-:Y:S05]  /*0a30*/  @P2 BRA `(.L_x_28) ;  /* 0x0000000000282947 */ /* 0x000fea0003800000 */
[----:B-1-3--:R-:W1:Y:S02]  /*0a40*/  LDS R2, [UR16+0x8] ;  /* 0x00000810ff027984 */ /* 0x00ae640008000800 */
[----:B-1----:R-:W-:-:S05]  /*0a50*/  LOP3.LUT R2, R2, 0x1800, RZ, 0xb8, !PT ;  /* 0x0000180002027812 */ /* 0x002fca00078eb8ff */
[----:B------:R1:W-:Y:S02]  /*0a60*/  STS [UR16+0x8], R2 ;  /* 0x00000802ff007988 */ /* 0x0003e40008000810 */
.L_x_27:
[----:B------:R-:W-:Y:S05]  /*0a70*/  @P2 BREAK B2 ;  /* 0x0000000000022942 */ /* 0x000fea0003800000 */
[----:B------:R-:W-:Y:S05]  /*0a80*/  @P2 BRA `(.L_x_29) ;  /* 0x0000000000242947 */ /* 0x000fea0003800000 */
[----:B-1-345:R-:W1:Y:S01]  /*0a90*/  LDS R2, [UR16+0x8] ;  /* 0x00000810ff027984 */ /* 0x03ae620008000800 */
[----:B------:R-:W-:-:S05]  /*0aa0*/  IMAD.MOV.U32 R3, RZ, RZ, 0x6000 ;  /* 0x00006000ff037424 */ /* 0x000fca00078e00ff */
[----:B-1----:R-:W-:-:S04]  /*0ab0*/  LOP3.LUT R2, R2, 0x6000, R3, 0xd8, !PT ;  /* 0x0000600002027812 */ /* 0x002fc800078ed803 */
[----:B------:R-:W-:-:S05]  /*0ac0*/  LOP3.LUT R2, R2, 0x400000, RZ, 0xb8, !PT ;  /* 0x0040000002027812 */ /* 0x000fca00078eb8ff */
[----:B------:R4:W-:Y:S02]  /*0ad0*/  STS [UR16+0x8], R2 ;  /* 0x00000802ff007988 */ /* 0x0009e40008000810 */
.L_x_28:
[----:B------:R-:W-:Y:S05]  /*0ae0*/  BSYNC B2 ;  /* 0x0000000000027941 */ /* 0x000fea0003800000 */
.L_x_24:
[----:B-1-34-:R-:W1:Y:S02]  /*0af0*/  @!P2 LDS R2, [UR16+0x8] ;  /* 0x00000810ff02a984 */ /* 0x01ae640008000800 */
[----:B-1----:R-:W-:-:S05]  /*0b00*/  @!P2 LOP3.LUT R2, R2, 0x8000, RZ, 0xb8, !PT ;  /* 0x000080000202a812 */ /* 0x002fca00078eb8ff */
[----:B------:R1:W-:Y:S02]  /*0b10*/  @!P2 STS [UR16+0x8], R2 ;  /* 0x00000802ff00a988 */ /* 0x0003e40008000810 */
.L_x_29:
[----:B------:R-:W-:Y:S05]  /*0b20*/  BSYNC B3 ;  /* 0x0000000000037941 */ /* 0x000fea0003800000 */
.L_x_23:
[----:B------:R-:W-:Y:S05]  /*0b30*/  WARPSYNC.ALL ;  /* 0x0000000000007948 */ /* 0x000fea0003800000 */
[----:B------:R-:W-:-:S04]  /*0b40*/  UIADD3 UR27, UR5, 0x80, URZ ;  /* 0x00000080051b7890 */ /* 0x000fc8000fffe03f */
[----:B------:R-:W-:-:S04]  /*0b50*/  UIADD3 UR26, UP0, UR27, UR28, URZ ;  /* 0x0000001c1b1a7290 */ /* 0x000fc8000ff1e03f */
[----:B------:R-:W-:Y:S01]  /*0b60*/  ULEA.HI.X.SX32 UR27, UR27, UR29, 0x1, UP0 ;  /* 0x0000001d1b1b7291 */ /* 0x000fe200080f0e3f */
[----:B------:R-:W-:Y:S11]  /*0b70*/  @P0 BRA `(.L_x_30) ;  /* 0x0000000000280947 */ /* 0x000ff60003800000 */
[----:B-1-345:R-:W1:Y:S01]  /*0b80*/  S2R R2, SR_LANEID ;  /* 0x0000000000027919 */ /* 0x03ae620000000000 */
[----:B------:R-:W-:Y:S05]  /*0b90*/  WARPSYNC.ALL ;  /* 0x0000000000007948 */ /* 0x000fea0003800000 */
[----:B-1----:R-:W-:-:S05]  /*0ba0*/  IMAD.SHL.U32 R8, R2, 0x4, RZ ;  /* 0x0000000402087824 */ /* 0x002fca00078e00ff */
[----:B------:R-:W1:Y:S01]  /*0bb0*/  LDS R9, [R8+UR16] ;  /* 0x0000001008097984 */ /* 0x000e620008000800 */
[----:B------:R-:W-:-:S05]  /*0bc0*/  IADD3 R2, P1, R8, UR26, RZ ;  /* 0x0000001a08027c10 */ /* 0x000fca000ff3e0ff */
[----:B------:R-:W-:-:S05]  /*0bd0*/  IMAD.X R3, RZ, RZ, UR27, P1 ;  /* 0x0000001bff037e24 */ /* 0x000fca00088e06ff */
[----:B-1----:R1:W3:Y:S01]  /*0be0*/  ATOMG.E.EXCH.STRONG.GPU PT, RZ, [R2], R9 ;  /* 0x0000000902ff73a8 */ /* 0x0022e200041ee100 */
[----:B------:R-:W-:-:S04]  /*0bf0*/  DEPBAR {5,4,3,2,1,0} ;  /* 0x0000003f0000791a */ /* 0x000fc80000000000 */
[----:B------:R1:W-:Y:S01]  /*0c00*/  UTMACCTL.IV [UR26] ;  /* 0x000000001a0079b9 */ /* 0x0003e20008000000 */
[----:B------:R-:W-:Y:S01]  /*0c10*/  NOP ;  /* 0x0000000000007918 */ /* 0x000fe20000000000 */
.L_x_30:
[----:B------:R-:W-:Y:S05]  /*0c20*/  @P0 BRA `(.L_x_31) ;  /* 0x00000000000c0947 */ /* 0x000fea0003800000 */
[----:B------:R0:W-:Y:S01]  /*0c30*/  UTMACMDFLUSH ;  /* 0x00000000000079b7 */ /* 0x0001e20000000000 */
[----:B------:R-:W-:Y:S05]  /*0c40*/  @P0 BRA `(.L_x_31) ;  /* 0x0000000000040947 */ /* 0x000fea0003800000 */
[----:B------:R-:W-:-:S04]  /*0c50*/  DEPBAR.LE SB0, 0x0 ;  /* 0x000080000000791a */ /* 0x000fc80000000000 */
.L_x_31:
[----:B------:R-:W-:Y:S05]  /*0c60*/  WARPSYNC.ALL ;  /* 0x0000000000007948 */ /* 0x000fea0003800000 */
[----:B---3--:R-:W-:Y:S06]  /*0c70*/  BAR.SYNC.DEFER_BLOCKING 0x0 ;  /* 0x0000000000007b1d */ /* 0x008fec0000010000 */
[----:B------:R-:W-:Y:S02]  /*0c80*/  BSSY B3, `(.L_x_32) ;  /* 0x000000b000037945 */ /* 0x000fe40003800000 */
[----:B------:R-:W-:Y:S06]  /*0c90*/  BAR.SYNC.DEFER_BLOCKING 0x0 ;  /* 0x0000000000007b1d */ /* 0x000fec0000010000 */
[----:B------:R3:W-:Y:S01]  /*0ca0*/  @!P0 STS [R4], RZ ;  /* 0x000000ff04008388 */ /* 0x0007e20000000800 */
[----:B------:R-:W-:Y:S01]  /*0cb0*/  NOP ;  /* 0x0000000000007918 */ /* 0x000fe20000000000 */
[----:B------:R-:W-:Y:S05]  /*0cc0*/  @P2 BRA `(.L_x_33) ;  /* 0x0000000000182947 */ /* 0x000fea0003800000 */
[----:B-1--45:R-:W1:Y:S01]  /*0cd0*/  LDS R2, [UR16+0x8] ;  /* 0x00000810ff027984 */ /* 0x032e620008000800 */
[----:B------:R-:W4:Y:S01]  /*0ce0*/  LDC.64 R8, c[0x0][0x220] ;  /* 0x00008800ff087b82 */ /* 0x000f220000000a00 */
[----:B------:R-:W-:Y:S02]  /*0cf0*/  IMAD.MOV.U32 R3, RZ, RZ, 0x70 ;  /* 0x00000070ff037424 */ /* 0x000fe400078e00ff */
[----:B----4-:R4:W-:Y:S03]  /*0d00*/  STS.64 [UR16], R8 ;  /* 0x00000008ff007988 */ /* 0x0109e60008000a10 */
[----:B-1----:R-:W-:-:S05]  /*0d10*/  LOP3.LUT R2, R2, 0x10, R3, 0xd8, !PT ;  /* 0x0000001002027812 */ /* 0x002fca00078ed803 */
[----:B------:R4:W-:Y:S02]  /*0d20*/  STS [UR16+0x8], R2 ;  /* 0x00000802ff007988 */ /* 0x0009e40008000810 */
.L_x_33:
[----:B-1----:R-:W-:Y:S05]  /*0d30*/  BSYNC B3 ;  /* 0x0000000000037941 */ /* 0x002fea0003800000 */
.L_x_32:
[----:B------:R-:W-:Y:S04]  /*0d40*/  BSSY B3, `(.L_x_34) ;  /* 0x0000033000037945 */ /* 0x000fe80003800000 */
[----:B------:R-:W-:Y:S04]  /*0d50*/  BSSY B4, `(.L_x_35) ;  /* 0x000002e000047945 */ /* 0x000fe80003800000 */
[----:B------:R-:W-:Y:S05]  /*0d60*/  @P2 BRA `(.L_x_36) ;  /* 0x0000000000242947 */ /* 0x000fea0003800000 */
[----:B----45:R-:W1:Y:S01]  /*0d70*/  LDS R2, [UR16+0x34] ;  /* 0x00003410ff027984 */ /* 0x030e620008000800 */
[----:B------:R-:W-:-:S05]  /*0d80*/  IMAD.MOV.U32 R3, RZ, RZ, 0x7f000000 ;  /* 0x7f000000ff037424 */ /* 0x000fca00078e00ff */
[----:B-1----:R-:W-:-:S05]  /*0d90*/  LOP3.LUT R2, R2, 0xff000000, R3, 0xb8, !PT ;  /* 0xff00000002027812 */ /* 0x002fca00078eb803 */
[----:B------:R1:W-:Y:S01]  /*0da0*/  STS [UR16+0x34], R2 ;  /* 0x00003402ff007988 */ /* 0x0003e20008000810 */
[----:B------:R-:W-:Y:S05]  /*0db0*/  @P2 BRA `(.L_x_37) ;  /* 0x0000000000182947 */ /* 0x000fea0003800000 */
[----:B-1----:R-:W1:Y:S01]  /*0dc0*/  LDS R2, [UR16+0x38] ;  /* 0x00003810ff027984 */ /* 0x002e620008000800 */
[----:B------:R-:W-:-:S05]  /*0dd0*/  IMAD.MOV.U32 R3, RZ, RZ, 0x7f ;  /* 0x0000007fff037424 */ /* 0x000fca00078e00ff */
[----:B-1----:R-:W-:-:S05]  /*0de0*/  LOP3.LUT R2, R2, 0xff, R3, 0xb8, !PT ;  /* 0x000000ff02027812 */ /* 0x002fca00078eb803 */
[----:B------:R1:W-:Y:S02]  /*0df0*/  STS [UR16+0x38], R2 ;  /* 0x00003802ff007988 */ /* 0x0003e40008000810 */
.L_x_36:
[----:B------:R-:W-:Y:S05]  /*0e00*/  @P2 BRA `(.L_x_38) ;  /* 0x00000000000c2947 */ /* 0x000fea0003800000 */
[----:B------:R1:W-:Y:S02]  /*0e10*/  STS [UR16+0x20], R5 ;  /* 0x00002005ff007988 */ /* 0x0003e40008000810 */
.L_x_37:
[----:B------:R-:W-:Y:S05]  /*0e20*/  @P2 BRA `(.L_x_39) ;  /* 0x0000000000242947 */ /* 0x000fea0003800000 */
[----:B------:R1:W-:Y:S02]  /*0e30*/  STS [UR16+0x24], R6 ;  /* 0x00002406ff007988 */ /* 0x0003e40008000810 */
.L_x_38:
[----:B------:R-:W-:Y:S05]  /*0e40*/  @P2 BRA `(.L_x_40) ;  /* 0x00000000002c2947 */ /* 0x000fea0003800000 */
[----:B-1--45:R-:W1:Y:S01]  /*0e50*/  LDS R2, [UR16+0x1c] ;  /* 0x00001c10ff027984 */ /* 0x032e620008000800 */
[----:B------:R-:W4:Y:S02]  /*0e60*/  LDC.64 R8, c[0x0][0x248] ;  /* 0x00009200ff087b82 */ /* 0x000f240000000a00 */
[--C-:B----4-:R-:W-:Y:S02]  /*0e70*/  SHF.R.U32.HI R5, RZ, 0x4, R9.reuse ;  /* 0x00000004ff057819 */ /* 0x110fe40000011609 */
[----:B------:R-:W-:-:S05]  /*0e80*/  SHF.R.U64 R3, R8, 0x4, R9 ;  /* 0x0000000408037819 */ /* 0x000fca0000001209 */
[----:B------:R4:W-:Y:S01]  /*0e90*/  STS [UR16+0xc], R3 ;  /* 0x00000c03ff007988 */ /* 0x0009e20008000810 */
[----:B-1----:R-:W-:-:S05]  /*0ea0*/  LOP3.LUT R2, R2, 0xf, R5, 0xb8, !PT ;  /* 0x0000000f02027812 */ /* 0x002fca00078eb805 */
[----:B------:R4:W-:Y:S02]  /*0eb0*/  STS [UR16+0x1c], R2 ;  /* 0x00001c02ff007988 */ /* 0x0009e40008000810 */
.L_x_39:
[----:B------:R-:W-:Y:S05]  /*0ec0*/  @P2 BRA `(.L_x_41) ;  /* 0x00000000001c2947 */ /* 0x000fea0003800000 */
[----:B-1--45:R-:W1:Y:S02]  /*0ed0*/  LDS R2, [UR16+0x34] ;  /* 0x00003410ff027984 */ /* 0x032e640008000800 */
[----:B-1----:R-:W-:-:S05]  /*0ee0*/  LOP3.LUT R2, R2, 0x7, RZ, 0xb8, !PT ;  /* 0x0000000702027812 */ /* 0x002fca00078eb8ff */
[----:B------:R1:W-:Y:S02]  /*0ef0*/  STS [UR16+0x34], R2 ;  /* 0x00003402ff007988 */ /* 0x0003e40008000810 */
.L_x_40:
[----:B------:R-:W-:Y:S05]  /*0f00*/  @P2 BRA `(.L_x_42) ;  /* 0x00000000001c2947 */ /* 0x000fea0003800000 */
[----:B-1--45:R-:W1:Y:S02]  /*0f10*/  LDS R2, [UR16+0x34] ;  /* 0x00003410ff027984 */ /* 0x032e640008000800 */
[----:B-1----:R-:W-:-:S05]  /*0f20*/  LOP3.LUT R2, R2, 0x38, RZ, 0xb8, !PT ;  /* 0x0000003802027812 */ /* 0x002fca00078eb8ff */
[----:B------:R1:W-:Y:S02]  /*0f30*/  STS [UR16+0x34], R2 ;  /* 0x00003402ff007988 */ /* 0x0003e40008000810 */
.L_x_41:
[----:B------:R-:W-:Y:S05]  /*0f40*/  @P2 BRA `(.L_x_43) ;  /* 0x00000000001c2947 */ /* 0x000fea0003800000 */
[----:B-1--45:R-:W1:Y:S02]  /*0f50*/  LDS R2, [UR16+0x8] ;  /* 0x00000810ff027984 */ /* 0x032e640008000800 */
[----:B-1----:R-:W-:-:S05]  /*0f60*/  LOP3.LUT R2, R2, 0x780, RZ, 0xb8, !PT ;  /* 0x0000078002027812 */ /* 0x002fca00078eb8ff */
[----:B------:R1:W-:Y:S02]  /*0f70*/  STS [UR16+0x8], R2 ;  /* 0x00000802ff007988 */ /* 0x0003e40008000810 */
.L_x_42:
[----:B------:R-:W-:Y:S05]  /*0f80*/  @P2 BRA `(.L_x_44) ;  /* 0x0000000000282947 */ /* 0x000fea0003800000 */
[----:B-1--45:R-:W1:Y:S02]  /*0f90*/  LDS R2, [UR16+0x8] ;  /* 0x00000810ff027984 */ /* 0x032e640008000800 */
[----:B-1----:R-:W-:-:S05]  /*0fa0*/  LOP3.LUT R2, R2, 0x1800, RZ, 0xb8, !PT ;  /* 0x0000180002027812 */ /* 0x002fca00078eb8ff */
[----:B------:R1:W-:Y:S02]  /*0fb0*/  STS [UR16+0x8], R2 ;  /* 0x00000802ff007988 */ /* 0x0003e40008000810 */
.L_x_43:
[----:B------:R-:W-:Y:S05]  /*0fc0*/  @P2 BREAK B4 ;  /* 0x0000000000042942 */ /* 0x000fea0003800000 */
[----:B------:R-:W-:Y:S05]  /*0fd0*/  @P2 BRA `(.L_x_45) ;  /* 0x0000000000242947 */ /* 0x000fea0003800000 */
[----:B-1--45:R-:W1:Y:S01]  /*0fe0*/  LDS R2, [UR16+0x8] ;  /* 0x00000810ff027984 */ /* 0x032e620008000800 */
[----:B------:R-:W-:-:S05]  /*0ff0*/  IMAD.MOV.U32 R3, RZ, RZ, 0x6000 ;  /* 0x00006000ff037424 */ /* 0x000fca00078e00ff */
[----:B-1----:R-:W-:-:S04]  /*1000*/  LOP3.LUT R2, R2, 0x6000, R3, 0xd8, !PT ;  /* 0x0000600002027812 */ /* 0x002fc800078ed803 */
[----:B------:R-:W-:-:S05]  /*1010*/  LOP3.LUT R2, R2, 0x400000, RZ, 0xb8, !PT ;  /* 0x0040000002027812 */ /* 0x000fca00078eb8ff */
[----:B------:R1:W-:Y:S02]  /*1020*/  STS [UR16+0x8], R2 ;  /* 0x00000802ff007988 */ /* 0x0003e40008000810 */
.L_x_44:
[----:B------:R-:W-:Y:S05]  /*1030*/  BSYNC B4 ;  /* 0x0000000000047941 */ /* 0x000fea0003800000 */
.L_x_35:
[----:B-1--45:R-:W1:Y:S02]  /*1040*/  @!P2 LDS R2, [UR16+0x8] ;  /* 0x00000810ff02a984 */ /* 0x032e640008000800 */
[----:B-1----:R-:W-:-:S05]  /*1050*/  @!P2 LOP3.LUT R2, R2, 0x8000, RZ, 0xb8, !PT ;  /* 0x000080000202a812 */ /* 0x002fca00078eb8ff */
[----:B------:R1:W-:Y:S02]  /*1060*/  @!P2 STS [UR16+0x8], R2 ;  /* 0x00000802ff00a988 */ /* 0x0003e40008000810 */
.L_x_45:
[----:B------:R-:W-:Y:S05]  /*1070*/  BSYNC B3 ;  /* 0x0000000000037941 */ /* 0x000fea0003800000 */
.L_x_34:
[----:B------:R-:W-:Y:S05]  /*1080*/  WARPSYNC.ALL ;  /* 0x0000000000007948 */ /* 0x000fea0003800000 */
[----:B------:R-:W-:Y:S01]  /*1090*/  UIADD3 UR5, UR5, 0x100, URZ ;  /* 0x0000010005057890 */ /* 0x000fe2000fffe03f */
[----:B------:R-:W-:Y:S02]  /*10a0*/  ISETP.GE.AND P1, PT, R12, 0x1, PT ;  /* 0x000000010c00780c */ /* 0x000fe40003f26270 */
[----:B------:R-:W-:Y:S02]  /*10b0*/  CS2R R24, SRZ ;  /* 0x0000000000187805 */ /* 0x000fe4000001ff00 */
[----:B------:R-:W-:Y:S01]  /*10c0*/  CS2R R26, SRZ ;  /* 0x00000000001a7805 */ /* 0x000fe2000001ff00 */
[----:B------:R-:W-:Y:S01]  /*10d0*/  UIADD3 UR28, UP0, UR5, UR28, URZ ;  /* 0x0000001c051c7290 */ /* 0x000fe2000ff1e03f */
[----:B------:R-:W-:-:S02]  /*10e0*/  CS2R R28, SRZ ;  /* 0x00000000001c7805 */ /* 0x000fc4000001ff00 */
[----:B------:R-:W-:Y:S02]  /*10f0*/  CS2R R30, SRZ ;  /* 0x00000000001e7805 */ /* 0x000fe4000001ff00 */
[----:B------:R-:W-:Y:S01]  /*1100*/  CS2R R32, SRZ ;  /* 0x0000000000207805 */ /* 0x000fe2000001ff00 */
[----:B------:R-:W-:Y:S01]  /*1110*/  ULEA.HI.X.SX32 UR29, UR5, UR29, 0x1, UP0 ;  /* 0x0000001d051d7291 */ /* 0x000fe200080f0e3f */
[----:B------:R-:W-:Y:S02]  /*1120*/  CS2R R34, SRZ ;  /* 0x0000000000227805 */ /* 0x000fe4000001ff00 */
[----:B------:R-:W-:Y:S02]  /*1130*/  CS2R R36, SRZ ;  /* 0x0000000000247805 */ /* 0x000fe4000001ff00 */
[----:B------:R-:W-:Y:S02]  /*1140*/  CS2R R38, SRZ ;  /* 0x0000000000267805 */ /* 0x000fe4000001ff00 */
[----:B------:R-:W-:-:S02]  /*1150*/  CS2R R40, SRZ ;  /* 0x0000000000287805 */ /* 0x000fc4000001ff00 */
[----:B------:R-:W-:Y:S02]  /*1160*/  CS2R R42, SRZ ;  /* 0x00000000002a7805 */ /* 0x000fe4000001ff00 */
[----:B------:R-:W-:Y:S02]  /*1170*/  CS2R R44, SRZ ;  /* 0x00000000002c7805 */ /* 0x000fe4000001ff00 */
        /* <DEDUP_REMOVED lines=9> */
[----:B------:R-:W-:Y:S01]  /*1210*/  CS2R R64, SRZ ;  /* 0x0000000000407805 */ /* 0x000fe2000001ff00 */
[----:B------:R-:W-:Y:S01]  /*1220*/  IMAD.MOV.U32 R66, RZ, RZ, RZ ;  /* 0x000000ffff427224 */ /* 0x000fe200078e00ff */
[----:B------:R-:W-:Y:S06]  /*1230*/  @P0 BRA `(.L_x_46) ;  /* 0x0000000000280947 */ /* 0x000fec0003800000 */
[----:B-1--45:R-:W2:Y:S01]  /*1240*/  S2R R2, SR_LANEID ;  /* 0x0000000000027919 */ /* 0x032ea20000000000 */
[----:B------:R-:W-:Y:S05]  /*1250*/  WARPSYNC.ALL ;  /* 0x0000000000007948 */ /* 0x000fea0003800000 */
[----:B--23--:R-:W-:-:S05]  /*1260*/  IMAD.SHL.U32 R4, R2, 0x4, RZ ;  /* 0x0000000402047824 */ /* 0x00cfca00078e00ff */
[----:B------:R-:W1:Y:S01]  /*1270*/  LDS R5, [R4+UR16] ;  /* 0x0000001004057984 */ /* 0x000e620008000800 */
[----:B------:R-:W-:-:S05]  /*1280*/  IADD3 R2, P3, R4, UR28, RZ ;  /* 0x0000001c04027c10 */ /* 0x000fca000ff7e0ff */
[----:B------:R-:W-:-:S05]  /*1290*/  IMAD.X R3, RZ, RZ, UR29, P3 ;  /* 0x0000001dff037e24 */ /* 0x000fca00098e06ff */
[----:B-1----:R1:W2:Y:S01]  /*12a0*/  ATOMG.E.EXCH.STRONG.GPU PT, RZ, [R2], R5 ;  /* 0x0000000502ff73a8 */ /* 0x0022a200041ee100 */
[----:B------:R-:W-:-:S04]  /*12b0*/  DEPBAR {5,4,3,2,1,0} ;  /* 0x0000003f0000791a */ /* 0x000fc80000000000 */
[----:B------:R1:W-:Y:S01]  /*12c0*/  UTMACCTL.IV [UR28] ;  /* 0x000000001c0079b9 */ /* 0x0003e20008000000 */
[----:B------:R-:W-:Y:S01]  /*12d0*/  NOP ;  /* 0x0000000000007918 */ /* 0x000fe20000000000 */
.L_x_46:
[----:B------:R-:W-:Y:S05]  /*12e0*/  @P0 BRA `(.L_x_47) ;  /* 0x00000000000c0947 */ /* 0x000fea0003800000 */
[----:B------:R0:W-:Y:S01]  /*12f0*/  UTMACMDFLUSH ;  /* 0x00000000000079b7 */ /* 0x0001e20000000000 */
[----:B------:R-:W-:Y:S05]  /*1300*/  @P0 BRA `(.L_x_47) ;  /* 0x0000000000040947 */ /* 0x000fea0003800000 */
[----:B------:R-:W-:-:S04]  /*1310*/  DEPBAR.LE SB0, 0x0 ;  /* 0x000080000000791a */ /* 0x000fc80000000000 */
.L_x_47:
[----:B------:R-:W-:Y:S05]  /*1320*/  WARPSYNC.ALL ;  /* 0x0000000000007948 */ /* 0x000fea0003800000 */
[----:B--2---:R-:W-:Y:S01]  /*1330*/  BAR.SYNC.DEFER_BLOCKING 0x0 ;  /* 0x0000000000007b1d */ /* 0x004fe20000010000 */
[----:B------:R-:W-:Y:S01]  /*1340*/  USHF.L.U32 UR15, UR30, 0x7, URZ ;  /* 0x000000071e0f7899 */ /* 0x000fe2000800063f */
[----:B------:R-:W-:Y:S01]  /*1350*/  IMAD.MOV.U32 R67, RZ, RZ, RZ ;  /* 0x000000ffff437224 */ /* 0x000fe200078e00ff */
[----:B------:R-:W-:Y:S02]  /*1360*/  CS2R R68, SRZ ;  /* 0x0000000000447805 */ /* 0x000fe4000001ff00 */
[----:B------:R-:W-:-:S02]  /*1370*/  CS2R R70, SRZ ;  /* 0x0000000000467805 */ /* 0x000fc4000001ff00 */
[----:B------:R-:W-:Y:S01]  /*1380*/  CS2R R72, SRZ ;  /* 0x0000000000487805 */ /* 0x000fe2000001ff00 */
[----:B------:R-:W-:Y:S01]  /*1390*/  VOTEU.ALL UP0, P2 ;  /* 0x00000000003f7886 */ /* 0x000fe20001000000 */
[----:B------:R-:W-:Y:S01]  /*13a0*/  UMOV UR6, 0x1 ;  /* 0x0000000100067882 */ /* 0x000fe20000000000 */
[----:B------:R-:W-:Y:S01]  /*13b0*/  VOTEU.ALL UP1, P2 ;  /* 0x00000000003f7886 */ /* 0x000fe20001020000 */
[----:B------:R-:W-:Y:S01]  /*13c0*/  VOTEU.ALL UP2, P2 ;  /* 0x00000000003f7886 */ /* 0x000fe20001040000 */
[----:B------:R-:W-:Y:S01]  /*13d0*/  VOTEU.ALL UP3, P2 ;  /* 0x00000000003f7886 */ /* 0x000fe20001060000 */
[----:B------:R-:W-:-:S04]  /*13e0*/  @!UP0 UIADD3 UR8, -UR6, 0x100000, URZ ;  /* 0x0010000006088890 */ /* 0x000fc8000fffe13f */
[----:B------:R-:W-:Y:S02]  /*13f0*/  @!UP0 USHF.L.U32 UR9, UR8, 0xb, URZ ;  /* 0x0000000b08098899 */ /* 0x000fe4000800063f */
[----:B------:R-:W-:Y:S01]  /*1400*/  @!UP0 USHF.L.U32 UR8, UR8, 0x1, URZ ;  /* 0x0000000108088899 */ /* 0x000fe2000800063f */
[----:B------:R-:W-:Y:S01]  /*1410*/  CS2R R74, SRZ ;  /* 0x00000000004a7805 */ /* 0x000fe2000001ff00 */
        /* <DEDUP_REMOVED lines=12> */
[----:B------:R-:W-:Y:S01]  /*14e0*/  VOTEU.ALL UP0, P2 ;  /* 0x00000000003f7886 */ /* 0x000fe20001000000 */
[----:B------:R-:W-:Y:S02]  /*14f0*/  CS2R R82, SRZ ;  /* 0x0000000000527805 */ /* 0x000fe4000001ff00 */
[----:B------:R-:W-:Y:S02]  /*1500*/  CS2R R84, SRZ ;  /* 0x0000000000547805 */ /* 0x000fe4000001ff00 */
[----:B------:R-:W-:Y:S01]  /*1510*/  CS2R R86, SRZ ;  /* 0x0000000000567805 */ /* 0x000fe2000001ff00 */
[----:B------:R-:W2:Y:S02]  /*1520*/  FENCE.VIEW.ASYNC.S ;  /* 0x00000000000073c6 */ /* 0x000ea40000000000 */
[----:B--2---:R-:W2:Y:S02]  /*1530*/  @!UP0 SYNCS.EXCH.64 URZ, [UR16+0x20000], UR8 ;  /* 0x02000008103f85b2 */ /* 0x004ea40008000100 */
[----:B--2---:R-:W-:Y:S06]  /*1540*/  BAR.SYNC.DEFER_BLOCKING 0x0 ;  /* 0x0000000000007b1d */ /* 0x004fec0000010000 */
[----:B------:R2:W4:Y:S02]  /*1550*/  @!UP1 SYNCS.EXCH.64 URZ, [UR16+0x20008], UR10 ;  /* 0x0200080a103f95b2 */ /* 0x0005240008000100 */
[----:B----4-:R-:W-:Y:S01]  /*1560*/  BAR.SYNC.DEFER_BLOCKING 0x0 ;  /* 0x0000000000007b1d */ /* 0x010fe20000010000 */
[----:B--2---:R-:W-:-:S05]  /*1570*/  USHF.L.U32 UR11, UR31, 0x7, URZ ;  /* 0x000000071f0b7899 */ /* 0x004fca000800063f */
[----:B------:R2:W4:Y:S02]  /*1580*/  @!UP2 SYNCS.EXCH.64 URZ, [UR16+0x20010], UR12 ;  /* 0x0200100c103fa5b2 */ /* 0x0005240008000100 */
[----:B----4-:R-:W-:Y:S06]  /*1590*/  BAR.SYNC.DEFER_BLOCKING 0x0 ;  /* 0x0000000000007b1d */ /* 0x010fec0000010000 */
[----:B------:R2:W4:Y:S01]  /*15a0*/  @!UP3 SYNCS.EXCH.64 URZ, [UR16+0x20018], UR6 ;  /* 0x02001806103fb5b2 */ /* 0x0005220008000100 */
[----:B------:R-:W-:Y:S05]  /*15b0*/  @!P1 BRA `(.L_x_48) ;  /* 0x0000000400949947 */ /* 0x000fea0003800000 */
[----:B-1---5:R-:W-:Y:S02]  /*15c0*/  SHF.R.U32.HI R2, RZ, 0x5, R0 ;  /* 0x00000005ff027819 */ /* 0x022fe40000011600 */
[----:B------:R-:W-:Y:S02]  /*15d0*/  CS2R R24, SRZ ;  /* 0x0000000000187805 */ /* 0x000fe4000001ff00 */
[----:B------:R-:W-:Y:S02]  /*15e0*/  CS2R R26, SRZ ;  /* 0x00000000001a7805 */ /* 0x000fe4000001ff00 */
[----:B------:R-:W-:Y:S02]  /*15f0*/  CS2R R28, SRZ ;  /* 0x00000000001c7805 */ /* 0x000fe4000001ff00 */
[----:B------:R-:W-:Y:S02]  /*1600*/  R2UR UR17, R2 ;  /* 0x00000000021172ca */ /* 0x000fe400000e0000 */
        /* <DEDUP_REMOVED lines=28> */
[----:B------:R-:W-:Y:S01]  /*17d0*/  CS2R R86, SRZ ;  /* 0x0000000000567805 */ /* 0x000fe2000001ff00 */
[----:B------:R-:W-:Y:S01]  /*17e0*/  UMOV UR5, URZ ;  /* 0x0000003f00057c82 */ /* 0x000fe20008000000 */
[----:B------:R-:W-:-:S05]  /*17f0*/  UMOV UR10, URZ ;  /* 0x0000003f000a7c82 */ /* 0x000fca0008000000 */
.L_x_50:
[----:B----4-:R-:W-:Y:S01]  /*1800*/  BAR.SYNC.DEFER_BLOCKING 0x0 ;  /* 0x0000000000007b1d */ /* 0x010fe20000010000 */
[----:B------:R-:W-:Y:S01]  /*1810*/  ULEA UR20, UR5, UR16, 0x3 ;  /* 0x0000001005147291 */ /* 0x000fe2000f8e183f */
[----:B------:R-:W-:Y:S01]  /*1820*/  @!P2 IMAD.MOV.U32 R2, RZ, RZ, 0x8000 ;  /* 0x00008000ff02a424 */ /* 0x000fe200078e00ff */
[----:B------:R-:W-:Y:S01]  /*1830*/  ELECT P0, URZ, PT ;  /* 0x00000000003f782f */ /* 0x000fe20003800000 */
[----:B------:R-:W-:-:S03]  /*1840*/  ULEA UR8, UR5, UR16, 0xe ;  /* 0x0000001005087291 */ /* 0x000fc6000f8e703f */
[----:B------:R-:W-:Y:S02]  /*1850*/  ISETP.LT.U32.AND P0, PT, R7, 0x20, P0 ;  /* 0x000000200700780c */ /* 0x000fe40000701070 */
[----:B------:R-:W-:Y:S01]  /*1860*/  ELECT P1, URZ, PT ;  /* 0x00000000003f782f */ /* 0x000fe20003820000 */
[----:B--2---:R-:W-:-:S03]  /*1870*/  UIADD3 UR12, UR8, 0x10000, URZ ;  /* 0x00010000080c7890 */ /* 0x004fc6000fffe03f */
[----:B------:R-:W-:Y:S01]  /*1880*/  ISETP.LT.U32.AND P1, PT, R7, 0x20, P1 ;  /* 0x000000200700780c */ /* 0x000fe20000f21070 */
[----:B------:R-:W-:-:S06]  /*1890*/  UMOV UR14, UR10 ;  /* 0x0000000a000e7c82 */ /* 0x000fcc0008000000 */
[----:B------:R-:W-:Y:S01]  /*18a0*/  VOTEU.ANY UP0, P0 ;  /* 0x00000000003f7886 */ /* 0x000fe20000000100 */
[----:B------:R-:W-:Y:S01]  /*18b0*/  VOTEU.ANY UP2, P0 ;  /* 0x00000000003f7886 */ /* 0x000fe20000040100 */
[----:B------:R1:W-:Y:S01]  /*18c0*/  @!P2 SYNCS.ARRIVE.TRANS64 RZ, [UR20+0x20000], R2 ;  /* 0x02000002ffffa9a7 */ /* 0x0003e20008000014 */
[----:B------:R2:W-:Y:S06]  /*18d0*/  MEMBAR.ALL.CTA ;  /* 0x0000000000007992 */ /* 0x0005ec0000008000 */
[----:B--2---:R-:W2:Y:S01]  /*18e0*/  FENCE.VIEW.ASYNC.S ;  /* 0x00000000000073c6 */ /* 0x004ea20000000000 */
[----:B------:R-:W-:Y:S01]  /*18f0*/  @UP0 UIADD3 UR9, UR20, 0x20000, URZ ;  /* 0x0002000014090890 */ /* 0x000fe2000fffe03f */
[----:B------:R-:W-:Y:S01]  /*1900*/  @UP0 UMOV UR6, UR24 ;  /* 0x0000001800060c82 */ /* 0x000fe20008000000 */
[----:B------:R-:W-:Y:S01]  /*1910*/  @UP0 UMOV UR7, UR25 ;  /* 0x0000001900070c82 */ /* 0x000fe20008000000 */
[----:B--2---:R-:W-:Y:S01]  /*1920*/  VOTEU.ANY UP1, P1 ;  /* 0x00000000003f7886 */ /* 0x004fe20000820100 */
[----:B------:R-:W-:Y:S01]  /*1930*/  VOTEU.ANY UP3, P1 ;  /* 0x00000000003f7886 */ /* 0x000fe20000860100 */
[----:B-1----:R-:W-:-:S03]  /*1940*/  IMAD.U32 R2, RZ, RZ, UR4 ;  /* 0x00000004ff027e24 */ /* 0x002fc6000f8e00ff */
[----:B------:R-:W-:Y:S01]  /*1950*/  @UP1 UIADD3 UR13, UR20, 0x20000, URZ ;  /* 0x00020000140d1890 */ /* 0x000fe2000fffe03f */
[----:B------:R-:W-:Y:S01]  /*1960*/  @UP1 UMOV UR18, UR26 ;  /* 0x0000001a00121c82 */ /* 0x000fe20008000000 */
[----:B------:R-:W-:Y:S01]  /*1970*/  @UP1 UMOV UR19, UR27 ;  /* 0x0000001b00131c82 */ /* 0x000fe20008000000 */
[----:B------:R-:W-:Y:S01]  /*1980*/  SHF.L.U32 R2, R2, 0x1f, RZ ;  /* 0x0000001f02027819 */ /* 0x000fe200000006ff */
[----:B------:R-:W-:Y:S06]  /*1990*/  BAR.SYNC.DEFER_BLOCKING 0x0 ;  /* 0x0000000000007b1d */ /* 0x000fec0000010000 */
[----:B------:R1:W-:Y:S02]  /*19a0*/  @UP2 UTMALDG.2D [UR8], [UR6] ;  /* 0x00000008060025b4 */ /* 0x0003e40008008000 */
[----:B------:R-:W-:Y:S06]  /*19b0*/  BAR.SYNC.DEFER_BLOCKING 0x0 ;  /* 0x0000000000007b1d */ /* 0x000fec0000010000 */
[----:B------:R1:W-:Y:S02]  /*19c0*/  @UP3 UTMALDG.2D [UR12], [UR18] ;  /* 0x0000000c120035b4 */ /* 0x0003e40008008000 */
[----:B------:R-:W-:Y:S06]  /*19d0*/  BAR.SYNC.DEFER_BLOCKING 0x0 ;  /* 0x0000000000007b1d */ /* 0x000fec0000010000 */
[----:B------:R-:W2:Y:S02]  /*19e0*/  SYNCS.PHASECHK.TRANS64.TRYWAIT P0, [UR20+0x20000], R2 ;  /* 0x02000002ff0075a7 */ /* 0x000ea40008000154 */
[----:B-12---:R-:W-:Y:S05]  /*19f0*/  @!P0 BRA `(.L_x_49) ;  /* 0x0000000800248947 */ /* 0x006fea0003800000 */
.L_x_51:
[----:B------:R-:W-:Y:S01]  /*1a00*/  USHF.L.U32 UR6, UR17, 0x7, URZ ;  /* 0x0000000711067899 */ /* 0x000fe2000800063f */
[----:B------:R-:W-:Y:S02]  /*1a10*/  WARPGROUP.DEPBAR.LE gsb0, 0x0 ;  /* 0x00008000000079c5 */ /* 0x000fe40000010000 */
[----:B------:R-:W-:Y:S01]  /*1a20*/  USHF.R.U32.HI UR22, URZ, 0x4, UR12 ;  /* 0x000000043f167899 */ /* 0x000fe2000801160c */
[----:B------:R-:W-:Y:S01]  /*1a30*/  WARPGROUP.ARRIVE ;  /* 0x00000000000079c5 */ /* 0x000fe20000000000 */
[----:B------:R-:W-:Y:S01]  /*1a40*/  ULOP3.LUT UR6, UR6, 0x200, URZ, 0xc0, !UPT ;  /* 0x0000020006067892 */ /* 0x000fe2000f8ec03f */
[----:B------:R-:W1:Y:S01]  /*1a50*/  LDC R2, c[0x0][0x230] ;  /* 0x00008c00ff027b82 */ /* 0x000e620000000800 */
[----:B------:R-:W-:Y:S02]  /*1a60*/  USGXT.U32 UR22, UR22, 0xe ;  /* 0x0000000e1616789a */ /* 0x000fe40008000000 */
[----:B------:R-:W-:Y:S01]  /*1a70*/  ULEA.HI UR6, UR8, UR6, URZ, 0x1c ;  /* 0x0000000608067291 */ /* 0x000fe2000f8fe03f */
[----:B------:R-:W-:Y:S01]  /*1a80*/  UMOV UR21, 0x40000040 ;  /* 0x4000004000157882 */ /* 0x000fe20000000000 */
[----:B------:R-:W-:-:S02]  /*1a90*/  UMOV UR23, 0x40000040 ;  /* 0x4000004000177882 */ /* 0x000fc40000000000 */
[----:B------:R-:W-:Y:S01]  /*1aa0*/  ULOP3.LUT UR20, UR6, 0x3fff, URZ, 0xc0, !UPT ;  /* 0x00003fff06147892 */ /* 0x000fe2000f8ec03f */
[----:B------:R-:W-:Y:S02]  /*1ab0*/  UMOV UR7, URZ ;  /* 0x0000003f00077c82 */ /* 0x000fe40008000000 */
[----:B------:R-:W-:Y:S01]  /*1ac0*/  UMOV UR6, URZ ;  /* 0x0000003f00067c82 */ /* 0x000fe20008000000 */
[----:B------:R-:W-:Y:S02]  /*1ad0*/  UIADD3 UR10, UR10, 0x80, URZ ;  /* 0x000000800a0a7890 */ /* 0x000fe4000fffe03f */
[----:B------:R-:W-:-:S03]  /*1ae0*/  UIADD3 UR5, UR5, 0x1, URZ ;  /* 0x0000000105057890 */ /* 0x000fc6000fffe03f */
[----:B------:R-:W-:Y:S01]  /*1af0*/  QGMMA.64x128x32.F32.E4M3.E4M3 R24, gdesc[UR20], R24 ;  /* 0x01e00000141879f3 */ /* 0x000fe20008700818 */
[----:B------:R-:W-:Y:S02]  /*1b00*/  UIADD3 UR20, UP0, UR20, 0x2, URZ ;  /* 0x0000000214147890 */ /* 0x000fe4000ff1e03f */
[----:B------:R-:W-:Y:S02]  /*1b10*/  UIADD3 UR22, UP1, UR22, 0x2, URZ ;  /* 0x0000000216167890 */ /* 0x000fe4000ff3e03f */
[----:B------:R-:W-:Y:S02]  /*1b20*/  UIADD3.X UR21, UR6, 0x40000040, URZ, UP0, !UPT ;  /* 0x4000004006157890 */ /* 0x000fe400087fe43f */
[----:B------:R-:W-:Y:S01]  /*1b30*/  UIADD3.X UR23, UR7, 0x40000040, URZ, UP1, !UPT ;  /* 0x4000004007177890 */ /* 0x000fe20008ffe43f */
[----:B-1----:R-:W-:Y:S01]  /*1b40*/  ISETP.LE.AND P0, PT, R2, UR10, PT ;  /* 0x0000000a02007c0c */ /* 0x002fe2000bf03270 */
[----:B------:R-:W-:Y:S02]  /*1b50*/  UIADD3.64 UR32, UR20, 0x2, URZ ;  /* 0x0000000214207897 */ /* 0x000fe4000fffe03f */
[----:B------:R-:W-:-:S02]  /*1b60*/  UIADD3.64 UR34, UR22, 0x2, URZ ;  /* 0x0000000216227897 */ /* 0x000fc4000fffe03f */
[----:B------:R-:W-:-:S04]  /*1b70*/  UISETP.NE.U32.AND UP0, UPT, UR5, 0x4, UPT ;  /* 0x000000040500788c */ /* 0x000fc8000bf05070 */
[----:B------:R-:W-:Y:S02]  /*1b80*/  USEL UR6, URZ, 0x1, UP0 ;  /* 0x000000013f067887 */ /* 0x000fe40008000000 */
[----:B------:R-:W-:Y:S02]  /*1b90*/  USEL UR5, UR5, URZ, UP0 ;  /* 0x0000003f05057287 */ /* 0x000fe40008000000 */
[----:B------:R-:W-:Y:S01]  /*1ba0*/  ULOP3.LUT UR4, UR4, UR6, URZ, 0x3c, !UPT ;  /* 0x0000000604047292 */ /* 0x000fe2000f8e3c3f */
[----:B------:R-:W-:Y:S01]  /*1bb0*/  QGMMA.64x128x32.F32.E4M3.E4M3 R24, gdesc[UR20], R24 ;  /* 0x01e00000141879f3 */ /* 0x000fe20008700818 */
[----:B------:R-:W-:Y:S02]  /*1bc0*/  UIADD3.64 UR20, UR20, 0x4, URZ ;  /* 0x0000000414147897 */ /* 0x000fe4000fffe03f */
[----:B------:R-:W-:-:S09]  /*1bd0*/  UIADD3.64 UR22, UR22, 0x4, URZ ;  /* 0x0000000416167897 */ /* 0x000fd2000fffe03f */
[----:B------:R-:W-:-:S12]  /*1be0*/  QGMMA.64x128x32.F32.E4M3.E4M3 R24, gdesc[UR32], R24 ;  /* 0x01e00000201879f3 */ /* 0x000fd80008700818 */
[----:B------:R-:W-:Y:S01]  /*1bf0*/  QGMMA.64x128x32.F32.E4M3.E4M3 R24, gdesc[UR20], R24, gsb0 ;  /* 0x01e00000141879f3 */ /* 0x000fe20008000818 */
[----:B------:R-:W-:Y:S05]  /*1c00*/  @!P0 BRA `(.L_x_50) ;  /* 0xfffffff800fc8947 */ /* 0x000fea000383ffff */
.L_x_48:
[----:B------:R-:W-:Y:S02]  /*1c10*/  WARPGROUP.DEPBAR.LE gsb0, 0x0 ;  /* 0x00008000000079c5 */ /* 0x000fe40000010000 */
[----:B----4-:R-:W-:Y:S01]  /*1c20*/  BAR.SYNC.DEFER_BLOCKING 0x0 ;  /* 0x0000000000007b1d */ /* 0x010fe20000010000 */
[C---:B-1---5:R-:W-:Y:S01]  /*1c30*/  IMAD.SHL.U32 R2, R0.reuse, 0x40, RZ ;  /* 0x0000004000027824 */ /* 0x062fe200078e00ff */
[C---:B------:R-:W-:Y:S01]  /*1c40*/  LOP3.LUT R3, R0.reuse, 0x1c, RZ, 0xc0, !PT ;  /* 0x0000001c00037812 */ /* 0x040fe200078ec0ff */
[----:B---3--:R-:W-:Y:S01]  /*1c50*/  IMAD.SHL.U32 R4, R0, 0x2, RZ ;  /* 0x0000000200047824 */ /* 0x008fe200078e00ff */
[----:B------:R-:W-:Y:S02]  /*1c60*/  ELECT P0, URZ, PT ;  /* 0x00000000003f782f */ /* 0x000fe40003800000 */
[----:B------:R-:W-:Y:S01]  /*1c70*/  F2FP.SATFINITE.E4M3.F32.PACK_AB_MERGE_C R24, R25, R24, RZ ;  /* 0x000000181918723e */ /* 0x000fe200048070ff */
[----:B------:R-:W-:Y:S01]  /*1c80*/  UMOV UR17, UR15 ;  /* 0x0000000f00117c82 */ /* 0x000fe20008000000 */
[----:B------:R-:W-:Y:S01]  /*1c90*/  LOP3.LUT R2, R2, 0x3800, RZ, 0xc0, !PT ;  /* 0x0000380002027812 */ /* 0x000fe200078ec0ff */
[----:B------:R-:W-:Y:S01]  /*1ca0*/  UMOV UR18, UR11 ;  /* 0x0000000b00127c82 */ /* 0x000fe20008000000 */
[----:B------:R-:W-:-:S02]  /*1cb0*/  LOP3.LUT R4, R4, 0x6, RZ, 0xc0, !PT ;  /* 0x0000000604047812 */ /* 0x000fc400078ec0ff */
[----:B------:R-:W-:Y:S01]  /*1cc0*/  F2FP.SATFINITE.E4M3.F32.PACK_AB_MERGE_C R26, R27, R26, RZ ;  /* 0x0000001a1b1a723e */ /* 0x000fe200048070ff */
[----:B------:R-:W-:Y:S01]  /*1cd0*/  IMAD R2, R3, 0x20, R2 ;  /* 0x0000002003027824 */ /* 0x000fe200078e0202 */
[----:B------:R-:W-:Y:S01]  /*1ce0*/  F2FP.SATFINITE.E4M3.F32.PACK_AB_MERGE_C R28, R29, R28, RZ ;  /* 0x0000001c1d1c723e */ /* 0x000fe200048070ff */
[----:B------:R-:W-:Y:S01]  /*1cf0*/  IMAD R3, R3, 0x4, R4 ;  /* 0x0000000403037824 */ /* 0x000fe200078e0204 */
[----:B------:R-:W-:Y:S02]  /*1d00*/  F2FP.SATFINITE.E4M3.F32.PACK_AB_MERGE_C R30, R31, R30, RZ ;  /* 0x0000001e1f1e723e */ /* 0x000fe400048070ff */
[----:B------:R-:W-:Y:S01]  /*1d10*/  F2FP.SATFINITE.E4M3.F32.PACK_AB_MERGE_C R32, R33, R32, RZ ;  /* 0x000000202120723e */ /* 0x000fe200048070ff */
[----:B------:R-:W-:Y:S01]  /*1d20*/  IMAD.IADD R3, R2, 0x1, R3 ;  /* 0x0000000102037824 */ /* 0x000fe200078e0203 */
[----:B------:R-:W-:Y:S02]  /*1d30*/  F2FP.SATFINITE.E4M3.F32.PACK_AB_MERGE_C R34, R35, R34, RZ ;  /* 0x000000222322723e */ /* 0x000fe400048070ff */
[----:B------:R-:W-:-:S02]  /*1d40*/  F2FP.SATFINITE.E4M3.F32.PACK_AB_MERGE_C R36, R37, R36, RZ ;  /* 0x000000242524723e */ /* 0x000fc400048070ff */
[----:B------:R-:W-:Y:S01]  /*1d50*/  F2FP.SATFINITE.E4M3.F32.PACK_AB_MERGE_C R38, R39, R38, RZ ;  /* 0x000000262726723e */ /* 0x000fe200048070ff */
[----:B------:R-:W1:Y:S02]  /*1d60*/  @!P2 SYNCS.CCTL.IV [UR16+0x20000] ;  /* 0x02000000ff00a9b1 */ /* 0x000e640008000010 */
[----:B-1----:R-:W-:Y:S01]  /*1d70*/  BAR.SYNC.DEFER_BLOCKING 0x0 ;  /* 0x0000000000007b1d */ /* 0x002fe20000010000 */
[----:B------:R-:W-:Y:S02]  /*1d80*/  ISETP.LT.U32.AND P0, PT, R7, 0x20, P0 ;  /* 0x000000200700780c */ /* 0x000fe40000701070 */
[----:B------:R-:W-:Y:S02]  /*1d90*/  LOP3.LUT R5, R3, 0x10, RZ, 0x3c, !PT ;  /* 0x0000001003057812 */ /* 0x000fe400078e3cff */
[----:B------:R-:W-:Y:S02]  /*1da0*/  F2FP.SATFINITE.E4M3.F32.PACK_AB_MERGE_C R40, R41, R40, RZ ;  /* 0x000000282928723e */ /* 0x000fe400048070ff */
[----:B------:R-:W-:-:S02]  /*1db0*/  F2FP.SATFINITE.E4M3.F32.PACK_AB_MERGE_C R42, R43, R42, RZ ;  /* 0x0000002a2b2a723e */ /* 0x000fc400048070ff */
[----:B------:R-:W-:Y:S02]  /*1dc0*/  F2FP.SATFINITE.E4M3.F32.PACK_AB_MERGE_C R44, R45, R44, RZ ;  /* 0x0000002c2d2c723e */ /* 0x000fe400048070ff */
[----:B------:R-:W-:Y:S02]  /*1dd0*/  F2FP.SATFINITE.E4M3.F32.PACK_AB_MERGE_C R46, R47, R46, RZ ;  /* 0x0000002e2f2e723e */ /* 0x000fe400048070ff */
[----:B------:R-:W-:Y:S01]  /*1de0*/  LOP3.LUT R7, R3, 0x20, RZ, 0x3c, !PT ;  /* 0x0000002003077812 */ /* 0x000fe200078e3cff */
[----:B------:R-:W-:Y:S01]  /*1df0*/  VOTEU.ANY UP0, P0 ;  /* 0x00000000003f7886 */ /* 0x000fe20000000100 */
[----:B------:R-:W-:Y:S01]  /*1e00*/  F2FP.SATFINITE.E4M3.F32.PACK_AB_MERGE_C R48, R49, R48, RZ ;  /* 0x000000303130723e */ /* 0x000fe200048070ff */
[----:B------:R-:W-:Y:S01]  /*1e10*/  VOTEU.ANY UP1, P0 ;  /* 0x00000000003f7886 */ /* 0x000fe20000020100 */
[----:B------:R-:W-:Y:S02]  /*1e20*/  F2FP.SATFINITE.E4M3.F32.PACK_AB_MERGE_C R50, R51, R50, RZ ;  /* 0x000000323332723e */ /* 0x000fe400048070ff */
[----:B------:R-:W-:Y:S01]  /*1e30*/  F2FP.SATFINITE.E4M3.F32.PACK_AB_MERGE_C R52, R53, R52, RZ ;  /* 0x000000343534723e */ /* 0x000fe200048070ff */
[----:B--2---:R-:W-:Y:S01]  /*1e40*/  @UP0 UMOV UR6, UR28 ;  /* 0x0000001c00060c82 */ /* 0x004fe20008000000 */
[----:B------:R-:W-:Y:S01]  /*1e50*/  F2FP.SATFINITE.E4M3.F32.PACK_AB_MERGE_C R54, R55, R54, RZ ;  /* 0x000000363736723e */ /* 0x000fe200048070ff */
[----:B------:R-:W-:Y:S01]  /*1e60*/  @UP0 UMOV UR7, UR29 ;  /* 0x0000001d00070c82 */ /* 0x000fe20008000000 */
[----:B------:R-:W-:Y:S01]  /*1e70*/  LOP3.LUT R9, R3, 0x30, RZ, 0x3c, !PT ;  /* 0x0000003003097812 */ /* 0x000fe200078e3cff */
[----:B------:R-:W1:Y:S02]  /*1e80*/  @!P2 SYNCS.CCTL.IV [UR16+0x20008] ;  /* 0x02000800ff00a9b1 */ /* 0x000e640008000010 */
[----:B-1----:R-:W-:Y:S01]  /*1e90*/  BAR.SYNC.DEFER_BLOCKING 0x0 ;  /* 0x0000000000007b1d */ /* 0x002fe20000010000 */
[----:B------:R-:W-:-:S02]  /*1ea0*/  F2FP.SATFINITE.E4M3.F32.PACK_AB_MERGE_C R56, R57, R56, RZ ;  /* 0x000000383938723e */ /* 0x000fc400048070ff */
[----:B------:R-:W-:Y:S02]  /*1eb0*/  F2FP.SATFINITE.E4M3.F32.PACK_AB_MERGE_C R58, R59, R58, RZ ;  /* 0x0000003a3b3a723e */ /* 0x000fe400048070ff */
[----:B------:R-:W-:Y:S02]  /*1ec0*/  F2FP.SATFINITE.E4M3.F32.PACK_AB_MERGE_C R60, R61, R60, RZ ;  /* 0x0000003c3d3c723e */ /* 0x000fe400048070ff */
[----:B------:R-:W-:Y:S02]  /*1ed0*/  F2FP.SATFINITE.E4M3.F32.PACK_AB_MERGE_C R62, R63, R62, RZ ;  /* 0x0000003e3f3e723e */ /* 0x000fe400048070ff */
[----:B------:R-:W-:Y:S02]  /*1ee0*/  LOP3.LUT R11, R3, 0x40, RZ, 0x3c, !PT ;  /* 0x00000040030b7812 */ /* 0x000fe400078e3cff */
[----:B------:R-:W-:Y:S02]  /*1ef0*/  F2FP.SATFINITE.E4M3.F32.PACK_AB_MERGE_C R64, R65, R64, RZ ;  /* 0x000000404140723e */ /* 0x000fe400048070ff */
[----:B------:R-:W-:-:S02]  /*1f00*/  F2FP.SATFINITE.E4M3.F32.PACK_AB_MERGE_C R66, R67, R66, RZ ;  /* 0x000000424342723e */ /* 0x000fc400048070ff */
[----:B------:R-:W-:Y:S02]  /*1f10*/  F2FP.SATFINITE.E4M3.F32.PACK_AB_MERGE_C R68, R69, R68, RZ ;  /* 0x000000444544723e */ /* 0x000fe400048070ff */
[----:B------:R-:W-:Y:S02]  /*1f20*/  F2FP.SATFINITE.E4M3.F32.PACK_AB_MERGE_C R70, R71, R70, RZ ;  /* 0x000000464746723e */ /* 0x000fe400048070ff */
[----:B------:R-:W-:Y:S02]  /*1f30*/  F2FP.SATFINITE.E4M3.F32.PACK_AB_MERGE_C R72, R73, R72, RZ ;  /* 0x000000484948723e */ /* 0x000fe400048070ff */
[----:B------:R-:W-:Y:S02]  /*1f40*/  F2FP.SATFINITE.E4M3.F32.PACK_AB_MERGE_C R74, R75, R74, RZ ;  /* 0x0000004a4b4a723e */ /* 0x000fe400048070ff */
[----:B------:R-:W-:Y:S01]  /*1f50*/  F2FP.SATFINITE.E4M3.F32.PACK_AB_MERGE_C R76, R77, R76, RZ ;  /* 0x0000004c4d4c723e */ /* 0x000fe200048070ff */
[----:B------:R-:W1:Y:S02]  /*1f60*/  @!P2 SYNCS.CCTL.IV [UR16+0x20010] ;  /* 0x02001000ff00a9b1 */ /* 0x000e640008000010 */
[----:B-1----:R-:W-:Y:S01]  /*1f70*/  BAR.SYNC.DEFER_BLOCKING 0x0 ;  /* 0x0000000000007b1d */ /* 0x002fe20000010000 */
[----:B------:R-:W-:-:S02]  /*1f80*/  F2FP.SATFINITE.E4M3.F32.PACK_AB_MERGE_C R78, R79, R78, RZ ;  /* 0x0000004e4f4e723e */ /* 0x000fc400048070ff */
[----:B------:R-:W-:Y:S02]  /*1f90*/  F2FP.SATFINITE.E4M3.F32.PACK_AB_MERGE_C R80, R81, R80, RZ ;  /* 0x000000505150723e */ /* 0x000fe400048070ff */
[----:B------:R-:W-:Y:S02]  /*1fa0*/  F2FP.SATFINITE.E4M3.F32.PACK_AB_MERGE_C R82, R83, R82, RZ ;  /* 0x000000525352723e */ /* 0x000fe400048070ff */
[----:B------:R-:W-:Y:S02]  /*1fb0*/  F2FP.SATFINITE.E4M3.F32.PACK_AB_MERGE_C R84, R85, R84, RZ ;  /* 0x000000545554723e */ /* 0x000fe400048070ff */
[----:B------:R-:W-:Y:S01]  /*1fc0*/  F2FP.SATFINITE.E4M3.F32.PACK_AB_MERGE_C R86, R87, R86, RZ ;  /* 0x000000565756723e */ /* 0x000fe200048070ff */
[----:B------:R-:W1:Y:S02]  /*1fd0*/  @!P2 SYNCS.CCTL.IV [UR16+0x20018] ;  /* 0x02001800ff00a9b1 */ /* 0x000e640008000010 */
[----:B-1----:R-:W-:Y:S04]  /*1fe0*/  STS.U16 [R3+UR16], R24 ;  /* 0x0000001803007988 */ /* 0x002fe80008000410 */
[----:B------:R-:W-:Y:S04]  /*1ff0*/  STS.U16 [R3+UR16+0x400], R26 ;  /* 0x0004001a03007988 */ /* 0x000fe80008000410 */
[----:B------:R-:W-:Y:S04]  /*2000*/  STS.U16 [R3+UR16+0x8], R28 ;  /* 0x0000081c03007988 */ /* 0x000fe80008000410 */
[----:B------:R-:W-:Y:S04]  /*2010*/  STS.U16 [R3+UR16+0x408], R30 ;  /* 0x0004081e03007988 */ /* 0x000fe80008000410 */
[----:B------:R-:W-:Y:S04]  /*2020*/  STS.U16 [R5+UR16], R32 ;  /* 0x0000002005007988 */ /* 0x000fe80008000410 */
[----:B------:R-:W-:Y:S04]  /*2030*/  STS.U16 [R5+UR16+0x400], R34 ;  /* 0x0004002205007988 */ /* 0x000fe80008000410 */
[----:B------:R-:W-:Y:S04]  /*2040*/  STS.U16 [R5+UR16+0x8], R36 ;  /* 0x0000082405007988 */ /* 0x000fe80008000410 */
[----:B------:R1:W-:Y:S04]  /*2050*/  STS.U16 [R5+UR16+0x408], R38 ;  /* 0x0004082605007988 */ /* 0x0003e80008000410 */
[----:B------:R-:W-:Y:S04]  /*2060*/  STS.U16 [R7+UR16], R40 ;  /* 0x0000002807007988 */ /* 0x000fe80008000410 */
[----:B------:R-:W-:Y:S01]  /*2070*/  STS.U16 [R7+UR16+0x400], R42 ;  /* 0x0004002a07007988 */ /* 0x000fe20008000410 */
[----:B-1----:R-:W-:-:S03]  /*2080*/  LOP3.LUT R5, R3, 0x50, RZ, 0x3c, !PT ;  /* 0x0000005003057812 */ /* 0x002fc600078e3cff */
[----:B------:R-:W-:Y:S04]  /*2090*/  STS.U16 [R7+UR16+0x8], R44 ;  /* 0x0000082c07007988 */ /* 0x000fe80008000410 */
[----:B------:R1:W-:Y:S04]  /*20a0*/  STS.U16 [R7+UR16+0x408], R46 ;  /* 0x0004082e07007988 */ /* 0x0003e80008000410 */
[----:B------:R-:W-:Y:S04]  /*20b0*/  STS.U16 [R9+UR16], R48 ;  /* 0x0000003009007988 */ /* 0x000fe80008000410 */
[----:B------:R-:W-:Y:S01]  /*20c0*/  STS.U16 [R9+UR16+0x400], R50 ;  /* 0x0004003209007988 */ /* 0x000fe20008000410 */
[----:B-1----:R-:W-:-:S02]  /*20d0*/  LOP3.LUT R7, R3, 0x60, RZ, 0x3c, !PT ;  /* 0x0000006003077812 */ /* 0x002fc400078e3cff */
[----:B------:R-:W-:Y:S01]  /*20e0*/  LOP3.LUT R3, R3, 0x70, RZ, 0x3c, !PT ;  /* 0x0000007003037812 */ /* 0x000fe200078e3cff */
[----:B------:R-:W-:Y:S04]  /*20f0*/  STS.U16 [R9+UR16+0x8], R52 ;  /* 0x0000083409007988 */ /* 0x000fe80008000410 */
[----:B------:R-:W-:Y:S04]  /*2100*/  STS.U16 [R9+UR16+0x408], R54 ;  /* 0x0004083609007988 */ /* 0x000fe80008000410 */
[----:B------:R-:W-:Y:S04]  /*2110*/  STS.U16 [R11+UR16], R56 ;  /* 0x000000380b007988 */ /* 0x000fe80008000410 */
[----:B------:R-:W-:Y:S04]  /*2120*/  STS.U16 [R11+UR16+0x400], R58 ;  /* 0x0004003a0b007988 */ /* 0x000fe80008000410 */
        /* <DEDUP_REMOVED lines=13> */
[----:B------:R-:W-:Y:S01]  /*2200*/  STS.U16 [R3+UR16+0x408], R86 ;  /* 0x0004085603007988 */ /* 0x000fe20008000410 */
[----:B------:R1:W-:Y:S06]  /*2210*/  MEMBAR.ALL.CTA ;  /* 0x0000000000007992 */ /* 0x0003ec0000008000 */
[----:B-1----:R-:W1:Y:S02]  /*2220*/  FENCE.VIEW.ASYNC.S ;  /* 0x00000000000073c6 */ /* 0x002e640000000000 */
[----:B-1----:R-:W-:Y:S06]  /*2230*/  BAR.SYNC.DEFER_BLOCKING 0x0 ;  /* 0x0000000000007b1d */ /* 0x002fec0000010000 */
[----:B------:R1:W-:Y:S01]  /*2240*/  @UP1 UTMASTG.2D [UR16], [UR6] ;  /* 0x00000010060013b5 */ /* 0x0003e20008008000 */
[----:B------:R0:W-:Y:S01]  /*2250*/  UTMACMDFLUSH ;  /* 0x00000000000079b7 */ /* 0x0001e20000000000 */
[----:B------:R-:W-:-:S04]  /*2260*/  DEPBAR.LE SB0, 0x0 ;  /* 0x000080000000791a */ /* 0x000fc80000000000 */
[----:B------:R-:W-:Y:S06]  /*2270*/  BAR.SYNC.DEFER_BLOCKING 0x0 ;  /* 0x0000000000007b1d */ /* 0x000fec0000010000 */
[----:B-1----:R-:W-:Y:S05]  /*2280*/  EXIT ;  /* 0x000000000000794d */ /* 0x002fea0003800000 */
.L_x_49:
[----:B------:R-:W1:Y:S02]  /*2290*/  SYNCS.PHASECHK.TRANS64.TRYWAIT P0, [UR20+0x20000], R2 ;  /* 0x02000002ff0075a7 */ /* 0x000e640008000154 */
[----:B-1----:R-:W-:Y:S05]  /*22a0*/  @!P0 BRA `(.L_x_49) ;  /* 0xfffffffc00f88947 */ /* 0x002fea000383ffff */
[----:B------:R-:W-:Y:S05]  /*22b0*/  BRA `(.L_x_51) ;  /* 0xfffffff400d07947 */ /* 0x000fea000383ffff */
.L_x_52:
[----:B------:R-:W-:-:S00]  /*22c0*/  BRA `(.L_x_52) ;  /* 0xfffffffc00fc7947 */ /* 0x000fc0000383ffff */
[----:B------:R-:W-:-:S00]  /*22d0*/  NOP ;  /* 0x0000000000007918 */ /* 0x000fc00000000000 */
        /* <DEDUP_REMOVED lines=10> */
.L_x_53:


//--------------------- .nv.shared.gluon_wgmma    --------------------------
	.section	.nv.shared.gluon_wgmma,"aw",@nobits
	.sectionflags	@""
	.align	16
	.zero		1024


//--------------------- .nv.shared.reserved.0     --------------------------
	.section	.nv.shared.reserved.0,"aw",@nobits
	.weak		__nv_reservedSMEM_offset_0_alias
	.size		__nv_reservedSMEM_offset_0_alias, 0, 0
	.other		__nv_reservedSMEM_offset_0_alias,@"STO_CUDA_RESERVED_SHARED STV_DEFAULT"
__nv_reservedSMEM_offset_0_alias:
	.zero		0


//--------------------- .nv.constant0.gluon_wgmma --------------------------
	.section	.nv.constant0.gluon_wgmma,"a",@progbits
	.sectionflags	@""
	.align	4
.nv.constant0.gluon_wgmma:
	.zero		608


//--------------------- SYMBOLS --------------------------

	.type		.nv.reservedSmem.offset0,@object
	.size		.nv.reservedSmem.offset0,0x4
